//
// Generated by NVIDIA NVVM Compiler
//
// Compiler Build ID: CL-36424714
// Cuda compilation tools, release 13.0, V13.0.88
// Based on NVVM 20.0.0
//

.version 9.0
.target sm_100
.address_size 64

	// .globl	_Z10multKernelPfS_S_i
.global .align 1 .b8 _ZN34_INTERNAL_f6d08b5f_4_k_cu_f5e5e1fe4cuda3std3__45__cpo5beginE[1];
.global .align 1 .b8 _ZN34_INTERNAL_f6d08b5f_4_k_cu_f5e5e1fe4cuda3std3__45__cpo3endE[1];
.global .align 1 .b8 _ZN34_INTERNAL_f6d08b5f_4_k_cu_f5e5e1fe4cuda3std3__45__cpo6cbeginE[1];
.global .align 1 .b8 _ZN34_INTERNAL_f6d08b5f_4_k_cu_f5e5e1fe4cuda3std3__45__cpo4cendE[1];
.global .align 1 .b8 _ZN34_INTERNAL_f6d08b5f_4_k_cu_f5e5e1fe4cuda3std3__45__cpo6rbeginE[1];
.global .align 1 .b8 _ZN34_INTERNAL_f6d08b5f_4_k_cu_f5e5e1fe4cuda3std3__45__cpo4rendE[1];
.global .align 1 .b8 _ZN34_INTERNAL_f6d08b5f_4_k_cu_f5e5e1fe4cuda3std3__45__cpo7crbeginE[1];
.global .align 1 .b8 _ZN34_INTERNAL_f6d08b5f_4_k_cu_f5e5e1fe4cuda3std3__45__cpo5crendE[1];
.global .align 1 .b8 _ZN34_INTERNAL_f6d08b5f_4_k_cu_f5e5e1fe4cuda3std3__436_GLOBAL__N__f6d08b5f_4_k_cu_f5e5e1fe6ignoreE[1];
.global .align 1 .b8 _ZN34_INTERNAL_f6d08b5f_4_k_cu_f5e5e1fe4cuda3std3__419piecewise_constructE[1];
.global .align 1 .b8 _ZN34_INTERNAL_f6d08b5f_4_k_cu_f5e5e1fe4cuda3std3__48in_placeE[1];
.global .align 1 .b8 _ZN34_INTERNAL_f6d08b5f_4_k_cu_f5e5e1fe4cuda3std3__420unreachable_sentinelE[1];
.global .align 1 .b8 _ZN34_INTERNAL_f6d08b5f_4_k_cu_f5e5e1fe4cuda3std3__47nulloptE[1];
.global .align 1 .b8 _ZN34_INTERNAL_f6d08b5f_4_k_cu_f5e5e1fe4cuda3std3__48unexpectE[1];
.global .align 1 .b8 _ZN34_INTERNAL_f6d08b5f_4_k_cu_f5e5e1fe4cuda3std6ranges3__45__cpo4swapE[1];
.global .align 1 .b8 _ZN34_INTERNAL_f6d08b5f_4_k_cu_f5e5e1fe4cuda3std6ranges3__45__cpo9iter_moveE[1];
.global .align 1 .b8 _ZN34_INTERNAL_f6d08b5f_4_k_cu_f5e5e1fe4cuda3std6ranges3__45__cpo5beginE[1];
.global .align 1 .b8 _ZN34_INTERNAL_f6d08b5f_4_k_cu_f5e5e1fe4cuda3std6ranges3__45__cpo3endE[1];
.global .align 1 .b8 _ZN34_INTERNAL_f6d08b5f_4_k_cu_f5e5e1fe4cuda3std6ranges3__45__cpo6cbeginE[1];
.global .align 1 .b8 _ZN34_INTERNAL_f6d08b5f_4_k_cu_f5e5e1fe4cuda3std6ranges3__45__cpo4cendE[1];
.global .align 1 .b8 _ZN34_INTERNAL_f6d08b5f_4_k_cu_f5e5e1fe4cuda3std6ranges3__45__cpo7advanceE[1];
.global .align 1 .b8 _ZN34_INTERNAL_f6d08b5f_4_k_cu_f5e5e1fe4cuda3std6ranges3__45__cpo9iter_swapE[1];
.global .align 1 .b8 _ZN34_INTERNAL_f6d08b5f_4_k_cu_f5e5e1fe4cuda3std6ranges3__45__cpo4nextE[1];
.global .align 1 .b8 _ZN34_INTERNAL_f6d08b5f_4_k_cu_f5e5e1fe4cuda3std6ranges3__45__cpo4prevE[1];
.global .align 1 .b8 _ZN34_INTERNAL_f6d08b5f_4_k_cu_f5e5e1fe4cuda3std6ranges3__45__cpo4dataE[1];
.global .align 1 .b8 _ZN34_INTERNAL_f6d08b5f_4_k_cu_f5e5e1fe4cuda3std6ranges3__45__cpo5cdataE[1];
.global .align 1 .b8 _ZN34_INTERNAL_f6d08b5f_4_k_cu_f5e5e1fe4cuda3std6ranges3__45__cpo4sizeE[1];
.global .align 1 .b8 _ZN34_INTERNAL_f6d08b5f_4_k_cu_f5e5e1fe4cuda3std6ranges3__45__cpo5ssizeE[1];
.global .align 1 .b8 _ZN34_INTERNAL_f6d08b5f_4_k_cu_f5e5e1fe4cuda3std6ranges3__45__cpo8distanceE[1];
.global .align 1 .b8 _ZN34_INTERNAL_f6d08b5f_4_k_cu_f5e5e1fe6thrust24THRUST_300001_SM_1000_NS8cuda_cub3parE[1];
.global .align 1 .b8 _ZN34_INTERNAL_f6d08b5f_4_k_cu_f5e5e1fe6thrust24THRUST_300001_SM_1000_NS8cuda_cub10par_nosyncE[1];
.global .align 1 .b8 _ZN34_INTERNAL_f6d08b5f_4_k_cu_f5e5e1fe6thrust24THRUST_300001_SM_1000_NS6system6detail10sequential3seqE[1];
.global .align 1 .b8 _ZN34_INTERNAL_f6d08b5f_4_k_cu_f5e5e1fe6thrust24THRUST_300001_SM_1000_NS12placeholders2_1E[1];
.global .align 1 .b8 _ZN34_INTERNAL_f6d08b5f_4_k_cu_f5e5e1fe6thrust24THRUST_300001_SM_1000_NS12placeholders2_2E[1];
.global .align 1 .b8 _ZN34_INTERNAL_f6d08b5f_4_k_cu_f5e5e1fe6thrust24THRUST_300001_SM_1000_NS12placeholders2_3E[1];
.global .align 1 .b8 _ZN34_INTERNAL_f6d08b5f_4_k_cu_f5e5e1fe6thrust24THRUST_300001_SM_1000_NS12placeholders2_4E[1];
.global .align 1 .b8 _ZN34_INTERNAL_f6d08b5f_4_k_cu_f5e5e1fe6thrust24THRUST_300001_SM_1000_NS12placeholders2_5E[1];
.global .align 1 .b8 _ZN34_INTERNAL_f6d08b5f_4_k_cu_f5e5e1fe6thrust24THRUST_300001_SM_1000_NS12placeholders2_6E[1];
.global .align 1 .b8 _ZN34_INTERNAL_f6d08b5f_4_k_cu_f5e5e1fe6thrust24THRUST_300001_SM_1000_NS12placeholders2_7E[1];
.global .align 1 .b8 _ZN34_INTERNAL_f6d08b5f_4_k_cu_f5e5e1fe6thrust24THRUST_300001_SM_1000_NS12placeholders2_8E[1];
.global .align 1 .b8 _ZN34_INTERNAL_f6d08b5f_4_k_cu_f5e5e1fe6thrust24THRUST_300001_SM_1000_NS12placeholders2_9E[1];
.global .align 1 .b8 _ZN34_INTERNAL_f6d08b5f_4_k_cu_f5e5e1fe6thrust24THRUST_300001_SM_1000_NS12placeholders3_10E[1];
.global .align 1 .b8 _ZN34_INTERNAL_f6d08b5f_4_k_cu_f5e5e1fe6thrust24THRUST_300001_SM_1000_NS3seqE[1];

.visible .entry _Z10multKernelPfS_S_i(
	.param .u64 .ptr .align 1 _Z10multKernelPfS_S_i_param_0,
	.param .u64 .ptr .align 1 _Z10multKernelPfS_S_i_param_1,
	.param .u64 .ptr .align 1 _Z10multKernelPfS_S_i_param_2,
	.param .u32 _Z10multKernelPfS_S_i_param_3
)
{
	.reg .pred 	%p<12>;
	.reg .b32 	%r<40>;
	.reg .b32 	%f<68>;
	.reg .b64 	%rd<67>;

	ld.param.u64 	%rd14, [_Z10multKernelPfS_S_i_param_0];
	ld.param.u64 	%rd15, [_Z10multKernelPfS_S_i_param_1];
	ld.param.u32 	%r17, [_Z10multKernelPfS_S_i_param_3];
	cvta.to.global.u64 	%rd1, %rd15;
	cvta.to.global.u64 	%rd2, %rd14;
	mov.u32 	%r18, %ctaid.y;
	mov.u32 	%r19, %ntid.y;
	mov.u32 	%r20, %tid.y;
	mad.lo.s32 	%r1, %r18, %r19, %r20;
	mov.u32 	%r21, %ctaid.x;
	mov.u32 	%r22, %ntid.x;
	mov.u32 	%r23, %tid.x;
	mad.lo.s32 	%r2, %r21, %r22, %r23;
	max.s32 	%r24, %r1, %r2;
	setp.ge.s32 	%p1, %r24, %r17;
	setp.lt.s32 	%p2, %r17, 1;
	mov.f32 	%f67, 0f00000000;
	or.pred  	%p3, %p1, %p2;
	@%p3 bra 	$L__BB0_12;
	mul.lo.s32 	%r3, %r17, %r1;
	and.b32  	%r4, %r17, 7;
	setp.lt.u32 	%p4, %r17, 8;
	mov.f32 	%f67, 0f00000000;
	mov.b32 	%r38, 0;
	@%p4 bra 	$L__BB0_4;
	and.b32  	%r38, %r17, 2147483640;
	neg.s32 	%r36, %r38;
	mul.wide.u32 	%rd16, %r17, 4;
	add.s64 	%rd3, %rd1, %rd16;
	mul.wide.u32 	%rd17, %r17, 8;
	add.s64 	%rd4, %rd1, %rd17;
	mul.wide.u32 	%rd18, %r17, 12;
	add.s64 	%rd5, %rd1, %rd18;
	mul.wide.u32 	%rd19, %r17, 16;
	add.s64 	%rd6, %rd1, %rd19;
	mul.wide.u32 	%rd20, %r17, 20;
	add.s64 	%rd7, %rd1, %rd20;
	mul.wide.u32 	%rd21, %r17, 24;
	add.s64 	%rd8, %rd1, %rd21;
	mul.wide.u32 	%rd22, %r17, 28;
	add.s64 	%rd9, %rd1, %rd22;
	mul.wide.u32 	%rd23, %r3, 4;
	add.s64 	%rd24, %rd23, %rd2;
	add.s64 	%rd66, %rd24, 16;
	mov.f32 	%f67, 0f00000000;
	mov.u32 	%r35, %r2;
$L__BB0_3:
	.pragma "nounroll";
	mul.wide.s32 	%rd25, %r35, 4;
	add.s64 	%rd26, %rd3, %rd25;
	add.s64 	%rd27, %rd4, %rd25;
	add.s64 	%rd28, %rd5, %rd25;
	add.s64 	%rd29, %rd6, %rd25;
	add.s64 	%rd30, %rd7, %rd25;
	add.s64 	%rd31, %rd8, %rd25;
	add.s64 	%rd32, %rd9, %rd25;
	add.s64 	%rd33, %rd1, %rd25;
	ld.global.f32 	%f17, [%rd66+-16];
	ld.global.f32 	%f18, [%rd33];
	fma.rn.f32 	%f19, %f17, %f18, %f67;
	ld.global.f32 	%f20, [%rd66+-12];
	ld.global.f32 	%f21, [%rd26];
	fma.rn.f32 	%f22, %f20, %f21, %f19;
	ld.global.f32 	%f23, [%rd66+-8];
	ld.global.f32 	%f24, [%rd27];
	fma.rn.f32 	%f25, %f23, %f24, %f22;
	ld.global.f32 	%f26, [%rd66+-4];
	ld.global.f32 	%f27, [%rd28];
	fma.rn.f32 	%f28, %f26, %f27, %f25;
	ld.global.f32 	%f29, [%rd66];
	ld.global.f32 	%f30, [%rd29];
	fma.rn.f32 	%f31, %f29, %f30, %f28;
	ld.global.f32 	%f32, [%rd66+4];
	ld.global.f32 	%f33, [%rd30];
	fma.rn.f32 	%f34, %f32, %f33, %f31;
	ld.global.f32 	%f35, [%rd66+8];
	ld.global.f32 	%f36, [%rd31];
	fma.rn.f32 	%f37, %f35, %f36, %f34;
	ld.global.f32 	%f38, [%rd66+12];
	ld.global.f32 	%f39, [%rd32];
	fma.rn.f32 	%f67, %f38, %f39, %f37;
	add.s32 	%r36, %r36, 8;
	shl.b32 	%r26, %r17, 3;
	add.s32 	%r35, %r35, %r26;
	add.s64 	%rd66, %rd66, 32;
	setp.ne.s32 	%p5, %r36, 0;
	@%p5 bra 	$L__BB0_3;
$L__BB0_4:
	setp.eq.s32 	%p6, %r4, 0;
	@%p6 bra 	$L__BB0_12;
	and.b32  	%r12, %r17, 3;
	setp.lt.u32 	%p7, %r4, 4;
	@%p7 bra 	$L__BB0_7;
	add.s32 	%r27, %r38, %r3;
	mul.wide.u32 	%rd34, %r27, 4;
	add.s64 	%rd35, %rd2, %rd34;
	ld.global.f32 	%f41, [%rd35];
	mad.lo.s32 	%r28, %r38, %r17, %r2;
	mul.wide.s32 	%rd36, %r28, 4;
	add.s64 	%rd37, %rd1, %rd36;
	ld.global.f32 	%f42, [%rd37];
	fma.rn.f32 	%f43, %f41, %f42, %f67;
	cvt.u64.u32 	%rd38, %r3;
	cvt.u64.u32 	%rd39, %r38;
	add.s64 	%rd40, %rd39, %rd38;
	shl.b64 	%rd41, %rd40, 2;
	add.s64 	%rd42, %rd2, %rd41;
	ld.global.f32 	%f44, [%rd42+4];
	mul.wide.u32 	%rd43, %r17, 4;
	add.s64 	%rd44, %rd37, %rd43;
	ld.global.f32 	%f45, [%rd44];
	fma.rn.f32 	%f46, %f44, %f45, %f43;
	ld.global.f32 	%f47, [%rd42+8];
	add.s64 	%rd45, %rd44, %rd43;
	ld.global.f32 	%f48, [%rd45];
	fma.rn.f32 	%f49, %f47, %f48, %f46;
	ld.global.f32 	%f50, [%rd42+12];
	add.s64 	%rd46, %rd45, %rd43;
	ld.global.f32 	%f51, [%rd46];
	fma.rn.f32 	%f67, %f50, %f51, %f49;
	add.s32 	%r38, %r38, 4;
$L__BB0_7:
	setp.eq.s32 	%p8, %r12, 0;
	@%p8 bra 	$L__BB0_12;
	setp.eq.s32 	%p9, %r12, 1;
	@%p9 bra 	$L__BB0_10;
	add.s32 	%r29, %r38, %r3;
	mul.wide.u32 	%rd47, %r29, 4;
	add.s64 	%rd48, %rd2, %rd47;
	ld.global.f32 	%f53, [%rd48];
	mad.lo.s32 	%r30, %r38, %r17, %r2;
	mul.wide.s32 	%rd49, %r30, 4;
	add.s64 	%rd50, %rd1, %rd49;
	ld.global.f32 	%f54, [%rd50];
	fma.rn.f32 	%f55, %f53, %f54, %f67;
	cvt.u64.u32 	%rd51, %r3;
	cvt.u64.u32 	%rd52, %r38;
	add.s64 	%rd53, %rd52, %rd51;
	shl.b64 	%rd54, %rd53, 2;
	add.s64 	%rd55, %rd2, %rd54;
	ld.global.f32 	%f56, [%rd55+4];
	mul.wide.u32 	%rd56, %r17, 4;
	add.s64 	%rd57, %rd50, %rd56;
	ld.global.f32 	%f57, [%rd57];
	fma.rn.f32 	%f67, %f56, %f57, %f55;
	add.s32 	%r38, %r38, 2;
$L__BB0_10:
	and.b32  	%r31, %r17, 1;
	setp.eq.b32 	%p10, %r31, 1;
	not.pred 	%p11, %p10;
	@%p11 bra 	$L__BB0_12;
	add.s32 	%r32, %r38, %r3;
	mul.wide.u32 	%rd58, %r32, 4;
	add.s64 	%rd59, %rd2, %rd58;
	ld.global.f32 	%f58, [%rd59];
	mad.lo.s32 	%r33, %r38, %r17, %r2;
	mul.wide.s32 	%rd60, %r33, 4;
	add.s64 	%rd61, %rd1, %rd60;
	ld.global.f32 	%f59, [%rd61];
	fma.rn.f32 	%f67, %f58, %f59, %f67;
$L__BB0_12:
	ld.param.u64 	%rd65, [_Z10multKernelPfS_S_i_param_2];
	cvta.to.global.u64 	%rd62, %rd65;
	mad.lo.s32 	%r34, %r17, %r1, %r2;
	mul.wide.s32 	%rd63, %r34, 4;
	add.s64 	%rd64, %rd62, %rd63;
	st.global.f32 	[%rd64], %f67;
	ret;

}
	// .globl	_ZN3cub18CUB_300001_SM_10006detail11EmptyKernelIvEEvv
.visible .entry _ZN3cub18CUB_300001_SM_10006detail11EmptyKernelIvEEvv()
{


	ret;

}
	// .globl	_ZN3cub18CUB_300001_SM_10006detail8for_each13static_kernelINS2_12policy_hub_t12policy_500_tEmN6thrust24THRUST_300001_SM_1000_NS8cuda_cub20__uninitialized_fill7functorINS7_10device_ptrIfEEfEEEEvT0_T1_
.visible .entry _ZN3cub18CUB_300001_SM_10006detail8for_each13static_kernelINS2_12policy_hub_t12policy_500_tEmN6thrust24THRUST_300001_SM_1000_NS8cuda_cub20__uninitialized_fill7functorINS7_10device_ptrIfEEfEEEEvT0_T1_(
	.param .u64 _ZN3cub18CUB_300001_SM_10006detail8for_each13static_kernelINS2_12policy_hub_t12policy_500_tEmN6thrust24THRUST_300001_SM_1000_NS8cuda_cub20__uninitialized_fill7functorINS7_10device_ptrIfEEfEEEEvT0_T1__param_0,
	.param .align 8 .b8 _ZN3cub18CUB_300001_SM_10006detail8for_each13static_kernelINS2_12policy_hub_t12policy_500_tEmN6thrust24THRUST_300001_SM_1000_NS8cuda_cub20__uninitialized_fill7functorINS7_10device_ptrIfEEfEEEEvT0_T1__param_1[16]
)
.maxntid 256
{
	.reg .pred 	%p<4>;
	.reg .b16 	%rs<5>;
	.reg .b32 	%r<10>;
	.reg .b32 	%f<3>;
	.reg .b64 	%rd<16>;

	ld.param.f32 	%f2, [_ZN3cub18CUB_300001_SM_10006detail8for_each13static_kernelINS2_12policy_hub_t12policy_500_tEmN6thrust24THRUST_300001_SM_1000_NS8cuda_cub20__uninitialized_fill7functorINS7_10device_ptrIfEEfEEEEvT0_T1__param_1+8];
	ld.param.u64 	%rd4, [_ZN3cub18CUB_300001_SM_10006detail8for_each13static_kernelINS2_12policy_hub_t12policy_500_tEmN6thrust24THRUST_300001_SM_1000_NS8cuda_cub20__uninitialized_fill7functorINS7_10device_ptrIfEEfEEEEvT0_T1__param_1];
	ld.param.u64 	%rd5, [_ZN3cub18CUB_300001_SM_10006detail8for_each13static_kernelINS2_12policy_hub_t12policy_500_tEmN6thrust24THRUST_300001_SM_1000_NS8cuda_cub20__uninitialized_fill7functorINS7_10device_ptrIfEEfEEEEvT0_T1__param_0];
	mov.u32 	%r7, %ctaid.x;
	mul.wide.u32 	%rd1, %r7, 512;
	sub.s64 	%rd2, %rd5, %rd1;
	setp.lt.u64 	%p1, %rd2, 512;
	@%p1 bra 	$L__BB2_2;
	mov.u32 	%r9, %tid.x;
	cvta.to.global.u64 	%rd11, %rd4;
	cvt.u64.u32 	%rd12, %r9;
	add.s64 	%rd13, %rd1, %rd12;
	shl.b64 	%rd14, %rd13, 2;
	add.s64 	%rd15, %rd11, %rd14;
	st.global.f32 	[%rd15], %f2;
	st.global.f32 	[%rd15+1024], %f2;
	bra.uni 	$L__BB2_6;
$L__BB2_2:
	cvta.to.global.u64 	%rd6, %rd4;
	mov.u32 	%r1, %tid.x;
	cvt.u64.u32 	%rd7, %r1;
	setp.le.u64 	%p2, %rd2, %rd7;
	add.s64 	%rd8, %rd1, %rd7;
	shl.b64 	%rd9, %rd8, 2;
	add.s64 	%rd3, %rd6, %rd9;
	@%p2 bra 	$L__BB2_4;
	st.global.f32 	[%rd3], %f2;
$L__BB2_4:
	add.s32 	%r8, %r1, 256;
	cvt.u64.u32 	%rd10, %r8;
	setp.le.u64 	%p3, %rd2, %rd10;
	@%p3 bra 	$L__BB2_6;
	st.global.f32 	[%rd3+1024], %f2;
$L__BB2_6:
	ret;

}


// ===== COMPILED SASS (sm_100) =====

	.target	sm_100

	.elftype	@"ET_EXEC"


//--------------------- .note.nv.tkinfo           --------------------------
	.section	.note.nv.tkinfo,"",@"SHT_NOTE"
	.sectionflags	@"SHF_NOTE_NV_TKINFO"
	.tkinfo
        /*0018*/ 	.word	0x00000002
        /*0030*/ 	.string	""
        /*0030*/ 	.string	"ptxas"
        /*0030*/ 	.string	"Cuda compilation tools, release 13.0, V13.0.88"
        /*0030*/ 	.string	"Build cuda_13.0.r13.0/compiler.36424714_0"
        /*0030*/ 	.string	"-arch sm_100 -m 64 "



//--------------------- .note.nv.cuinfo           --------------------------
	.section	.note.nv.cuinfo,"",@"SHT_NOTE"
	.sectionflags	@"SHF_NOTE_NV_CUINFO"
        /*0018*/ 	.short	0x0002
        /*001a*/ 	.short	0x0064
        /*001c*/ 	.short	0x0082
	.zero		2


//--------------------- .nv.info                  --------------------------
	.section	.nv.info,"",@"SHT_CUDA_INFO"
	.align	4


	//----- nvinfo : EIATTR_REGCOUNT
	.align		4
        /*0000*/ 	.byte	0x04, 0x2f
        /*0002*/ 	.short	(.L_44 - .L_43)
	.align		4
.L_43:
        /*0004*/ 	.word	index@(_Z10multKernelPfS_S_i)
        /*0008*/ 	.word	0x0000001e


	//----- nvinfo : EIATTR_FRAME_SIZE
	.align		4
.L_44:
        /*000c*/ 	.byte	0x04, 0x11
        /*000e*/ 	.short	(.L_46 - .L_45)
	.align		4
.L_45:
        /*0010*/ 	.word	index@(_Z10multKernelPfS_S_i)
        /*0014*/ 	.word	0x00000000


	//----- nvinfo : EIATTR_REGCOUNT
	.align		4
.L_46:
        /*0018*/ 	.byte	0x04, 0x2f
        /*001a*/ 	.short	(.L_48 - .L_47)
	.align		4
.L_47:
        /*001c*/ 	.word	index@(_ZN3cub18CUB_300001_SM_10006detail11EmptyKernelIvEEvv)
        /*0020*/ 	.word	0x00000004


	//----- nvinfo : EIATTR_FRAME_SIZE
	.align		4
.L_48:
        /*0024*/ 	.byte	0x04, 0x11
        /*0026*/ 	.short	(.L_50 - .L_49)
	.align		4
.L_49:
        /*0028*/ 	.word	index@(_ZN3cub18CUB_300001_SM_10006detail11EmptyKernelIvEEvv)
        /*002c*/ 	.word	0x00000000


	//----- nvinfo : EIATTR_REGCOUNT
	.align		4
.L_50:
        /*0030*/ 	.byte	0x04, 0x2f
        /*0032*/ 	.short	(.L_52 - .L_51)
	.align		4
.L_51:
        /*0034*/ 	.word	index@(_ZN3cub18CUB_300001_SM_10006detail8for_each13static_kernelINS2_12policy_hub_t12policy_500_tEmN6thrust24THRUST_300001_SM_1000_NS8cuda_cub20__uninitialized_fill7functorINS7_10device_ptrIfEEfEEEEvT0_T1_)
        /*0038*/ 	.word	0x00000008


	//----- nvinfo : EIATTR_FRAME_SIZE
	.align		4
.L_52:
        /*003c*/ 	.byte	0x04, 0x11
        /*003e*/ 	.short	(.L_54 - .L_53)
	.align		4
.L_53:
        /*0040*/ 	.word	index@(_ZN3cub18CUB_300001_SM_10006detail8for_each13static_kernelINS2_12policy_hub_t12policy_500_tEmN6thrust24THRUST_300001_SM_1000_NS8cuda_cub20__uninitialized_fill7functorINS7_10device_ptrIfEEfEEEEvT0_T1_)
        /*0044*/ 	.word	0x00000000


	//----- nvinfo : EIATTR_MIN_STACK_SIZE
	.align		4
.L_54:
        /*0048*/ 	.byte	0x04, 0x12
        /*004a*/ 	.short	(.L_56 - .L_55)
	.align		4
.L_55:
        /*004c*/ 	.word	index@(_ZN3cub18CUB_300001_SM_10006detail8for_each13static_kernelINS2_12policy_hub_t12policy_500_tEmN6thrust24THRUST_300001_SM_1000_NS8cuda_cub20__uninitialized_fill7functorINS7_10device_ptrIfEEfEEEEvT0_T1_)
        /*0050*/ 	.word	0x00000000


	//----- nvinfo : EIATTR_MIN_STACK_SIZE
	.align		4
.L_56:
        /*0054*/ 	.byte	0x04, 0x12
        /*0056*/ 	.short	(.L_58 - .L_57)
	.align		4
.L_57:
        /*0058*/ 	.word	index@(_ZN3cub18CUB_300001_SM_10006detail11EmptyKernelIvEEvv)
        /*005c*/ 	.word	0x00000000


	//----- nvinfo : EIATTR_MIN_STACK_SIZE
	.align		4
.L_58:
        /*0060*/ 	.byte	0x04, 0x12
        /*0062*/ 	.short	(.L_60 - .L_59)
	.align		4
.L_59:
        /*0064*/ 	.word	index@(_Z10multKernelPfS_S_i)
        /*0068*/ 	.word	0x00000000
.L_60:


//--------------------- .nv.compat                --------------------------
	.section	.nv.compat,"",@"SHT_CUDA_COMPAT_INFO"
	.align	4
        /*0000*/ 	.byte	0x02, 0x09, 0x00, 0x00, 0x02, 0x02, 0x01, 0x00, 0x02, 0x05, 0x05, 0x00, 0x03, 0x07, 0x01, 0x01
        /*0010*/ 	.byte	0x02, 0x03, 0x00, 0x00, 0x02, 0x06, 0x01, 0x00, 0x04, 0x0b, 0x08, 0x00, 0x09, 0x00, 0x00, 0x00
        /*0020*/ 	.byte	0x00, 0x00, 0x00, 0x00


//--------------------- .nv.info._ZN3cub18CUB_300001_SM_10006detail8for_each13static_kernelINS2_12policy_hub_t12policy_500_tEmN6thrust24THRUST_300001_SM_1000_NS8cuda_cub20__uninitialized_fill7functorINS7_10device_ptrIfEEfEEEEvT0_T1_ --------------------------
	.section	.nv.info._ZN3cub18CUB_300001_SM_10006detail8for_each13static_kernelINS2_12policy_hub_t12policy_500_tEmN6thrust24THRUST_300001_SM_1000_NS8cuda_cub20__uninitialized_fill7functorINS7_10device_ptrIfEEfEEEEvT0_T1_,"",@"SHT_CUDA_INFO"
	.sectionflags	@""
	.align	4


	//----- nvinfo : EIATTR_CUDA_API_VERSION
	.align		4
        /*0000*/ 	.byte	0x04, 0x37
        /*0002*/ 	.short	(.L_62 - .L_61)
.L_61:
        /*0004*/ 	.word	0x00000082


	//----- nvinfo : EIATTR_KPARAM_INFO
	.align		4
.L_62:
        /*0008*/ 	.byte	0x04, 0x17
        /*000a*/ 	.short	(.L_64 - .L_63)
.L_63:
        /*000c*/ 	.word	0x00000000
        /*0010*/ 	.short	0x0001
        /*0012*/ 	.short	0x0008
        /*0014*/ 	.byte	0x00, 0xf0, 0x41, 0x00


	//----- nvinfo : EIATTR_KPARAM_INFO
	.align		4
.L_64:
        /*0018*/ 	.byte	0x04, 0x17
        /*001a*/ 	.short	(.L_66 - .L_65)
.L_65:
        /*001c*/ 	.word	0x00000000
        /*0020*/ 	.short	0x0000
        /*0022*/ 	.short	0x0000
        /*0024*/ 	.byte	0x00, 0xf0, 0x21, 0x00


	//----- nvinfo : EIATTR_SPARSE_MMA_MASK
	.align		4
.L_66:
        /*0028*/ 	.byte	0x03, 0x50
        /*002a*/ 	.short	0x0000


	//----- nvinfo : EIATTR_MAXREG_COUNT
	.align		4
        /*002c*/ 	.byte	0x03, 0x1b
        /*002e*/ 	.short	0x00ff


	//----- nvinfo : EIATTR_MERCURY_ISA_VERSION
	.align		4
        /*0030*/ 	.byte	0x03, 0x5f
        /*0032*/ 	.short	0x0101


	//----- nvinfo : EIATTR_VRC_CTA_INIT_COUNT
	.align		4
        /*0034*/ 	.byte	0x02, 0x4a
	.zero		1
	.zero		1


	//----- nvinfo : EIATTR_EXIT_INSTR_OFFSETS
	.align		4
        /*0038*/ 	.byte	0x04, 0x1c
        /*003a*/ 	.short	(.L_68 - .L_67)


	//   ....[0]....
.L_67:
        /*003c*/ 	.word	0x00000130


	//   ....[1]....
        /*0040*/ 	.word	0x00000230


	//   ....[2]....
        /*0044*/ 	.word	0x00000260


	//----- nvinfo : EIATTR_MAX_THREADS
	.align		4
.L_68:
        /*0048*/ 	.byte	0x04, 0x05
        /*004a*/ 	.short	(.L_70 - .L_69)
.L_69:
        /*004c*/ 	.word	0x00000100
        /*0050*/ 	.word	0x00000001
        /*0054*/ 	.word	0x00000001


	//----- nvinfo : EIATTR_CBANK_PARAM_SIZE
	.align		4
.L_70:
        /*0058*/ 	.byte	0x03, 0x19
        /*005a*/ 	.short	0x0018


	//----- nvinfo : EIATTR_PARAM_CBANK
	.align		4
        /*005c*/ 	.byte	0x04, 0x0a
        /*005e*/ 	.short	(.L_72 - .L_71)
	.align		4
.L_71:
        /*0060*/ 	.word	index@(.nv.constant0._ZN3cub18CUB_300001_SM_10006detail8for_each13static_kernelINS2_12policy_hub_t12policy_500_tEmN6thrust24THRUST_300001_SM_1000_NS8cuda_cub20__uninitialized_fill7functorINS7_10device_ptrIfEEfEEEEvT0_T1_)
        /*0064*/ 	.short	0x0380
        /*0066*/ 	.short	0x0018


	//----- nvinfo : EIATTR_SW_WAR
	.align		4
.L_72:
        /*0068*/ 	.byte	0x04, 0x36
        /*006a*/ 	.short	(.L_74 - .L_73)
.L_73:
        /*006c*/ 	.word	0x00000008
.L_74:


//--------------------- .nv.info._ZN3cub18CUB_300001_SM_10006detail11EmptyKernelIvEEvv --------------------------
	.section	.nv.info._ZN3cub18CUB_300001_SM_10006detail11EmptyKernelIvEEvv,"",@"SHT_CUDA_INFO"
	.sectionflags	@""
	.align	4


	//----- nvinfo : EIATTR_CUDA_API_VERSION
	.align		4
        /*0000*/ 	.byte	0x04, 0x37
        /*0002*/ 	.short	(.L_76 - .L_75)
.L_75:
        /*0004*/ 	.word	0x00000082


	//----- nvinfo : EIATTR_SPARSE_MMA_MASK
	.align		4
.L_76:
        /*0008*/ 	.byte	0x03, 0x50
        /*000a*/ 	.short	0x0000


	//----- nvinfo : EIATTR_MAXREG_COUNT
	.align		4
        /*000c*/ 	.byte	0x03, 0x1b
        /*000e*/ 	.short	0x00ff


	//----- nvinfo : EIATTR_MERCURY_ISA_VERSION
	.align		4
        /*0010*/ 	.byte	0x03, 0x5f
        /*0012*/ 	.short	0x0101


	//----- nvinfo : EIATTR_VRC_CTA_INIT_COUNT
	.align		4
        /*0014*/ 	.byte	0x02, 0x4a
	.zero		1
	.zero		1


	//----- nvinfo : EIATTR_EXIT_INSTR_OFFSETS
	.align		4
        /*0018*/ 	.byte	0x04, 0x1c
        /*001a*/ 	.short	(.L_78 - .L_77)


	//   ....[0]....
.L_77:
        /*001c*/ 	.word	0x00000010


	//----- nvinfo : EIATTR_SW_WAR
	.align		4
.L_78:
        /*0020*/ 	.byte	0x04, 0x36
        /*0022*/ 	.short	(.L_80 - .L_79)
.L_79:
        /*0024*/ 	.word	0x00000008
.L_80:


//--------------------- .nv.info._Z10multKernelPfS_S_i --------------------------
	.section	.nv.info._Z10multKernelPfS_S_i,"",@"SHT_CUDA_INFO"
	.sectionflags	@""
	.align	4


	//----- nvinfo : EIATTR_CUDA_API_VERSION
	.align		4
        /*0000*/ 	.byte	0x04, 0x37
        /*0002*/ 	.short	(.L_82 - .L_81)
.L_81:
        /*0004*/ 	.word	0x00000082


	//----- nvinfo : EIATTR_KPARAM_INFO
	.align		4
.L_82:
        /*0008*/ 	.byte	0x04, 0x17
        /*000a*/ 	.short	(.L_84 - .L_83)
.L_83:
        /*000c*/ 	.word	0x00000000
        /*0010*/ 	.short	0x0003
        /*0012*/ 	.short	0x0018
        /*0014*/ 	.byte	0x00, 0xf0, 0x11, 0x00


	//----- nvinfo : EIATTR_KPARAM_INFO
	.align		4
.L_84:
        /*0018*/ 	.byte	0x04, 0x17
        /*001a*/ 	.short	(.L_86 - .L_85)
.L_85:
        /*001c*/ 	.word	0x00000000
        /*0020*/ 	.short	0x0002
        /*0022*/ 	.short	0x0010
        /*0024*/ 	.byte	0x00, 0xf5, 0x21, 0x00


	//----- nvinfo : EIATTR_KPARAM_INFO
	.align		4
.L_86:
        /*0028*/ 	.byte	0x04, 0x17
        /*002a*/ 	.short	(.L_88 - .L_87)
.L_87:
        /*002c*/ 	.word	0x00000000
        /*0030*/ 	.short	0x0001
        /*0032*/ 	.short	0x0008
        /*0034*/ 	.byte	0x00, 0xf5, 0x21, 0x00


	//----- nvinfo : EIATTR_KPARAM_INFO
	.align		4
.L_88:
        /*0038*/ 	.byte	0x04, 0x17
        /*003a*/ 	.short	(.L_90 - .L_89)
.L_89:
        /*003c*/ 	.word	0x00000000
        /*0040*/ 	.short	0x0000
        /*0042*/ 	.short	0x0000
        /*0044*/ 	.byte	0x00, 0xf5, 0x21, 0x00


	//----- nvinfo : EIATTR_SPARSE_MMA_MASK
	.align		4
.L_90:
        /*0048*/ 	.byte	0x03, 0x50
        /*004a*/ 	.short	0x0000


	//----- nvinfo : EIATTR_MAXREG_COUNT
	.align		4
        /*004c*/ 	.byte	0x03, 0x1b
        /*004e*/ 	.short	0x00ff


	//----- nvinfo : EIATTR_MERCURY_ISA_VERSION
	.align		4
        /*0050*/ 	.byte	0x03, 0x5f
        /*0052*/ 	.short	0x0101


	//----- nvinfo : EIATTR_VRC_CTA_INIT_COUNT
	.align		4
        /*0054*/ 	.byte	0x02, 0x4a
	.zero		1
	.zero		1


	//----- nvinfo : EIATTR_EXIT_INSTR_OFFSETS
	.align		4
        /*0058*/ 	.byte	0x04, 0x1c
        /*005a*/ 	.short	(.L_92 - .L_91)


	//   ....[0]....
.L_91:
        /*005c*/ 	.word	0x00000b00


	//----- nvinfo : EIATTR_CRS_STACK_SIZE
	.align		4
.L_92:
        /*0060*/ 	.byte	0x04, 0x1e
        /*0062*/ 	.short	(.L_94 - .L_93)
.L_93:
        /*0064*/ 	.word	0x00000000


	//----- nvinfo : EIATTR_CBANK_PARAM_SIZE
	.align		4
.L_94:
        /*0068*/ 	.byte	0x03, 0x19
        /*006a*/ 	.short	0x001c


	//----- nvinfo : EIATTR_PARAM_CBANK
	.align		4
        /*006c*/ 	.byte	0x04, 0x0a
        /*006e*/ 	.short	(.L_96 - .L_95)
	.align		4
.L_95:
        /*0070*/ 	.word	index@(.nv.constant0._Z10multKernelPfS_S_i)
        /*0074*/ 	.short	0x0380
        /*0076*/ 	.short	0x001c


	//----- nvinfo : EIATTR_SW_WAR
	.align		4
.L_96:
        /*0078*/ 	.byte	0x04, 0x36
        /*007a*/ 	.short	(.L_98 - .L_97)
.L_97:
        /*007c*/ 	.word	0x00000008
.L_98:


//--------------------- .nv.callgraph             --------------------------
	.section	.nv.callgraph,"",@"SHT_CUDA_CALLGRAPH"
	.align	4
	.sectionentsize	8
	.align		4
        /*0000*/ 	.word	0x00000000
	.align		4
        /*0004*/ 	.word	0xffffffff
	.align		4
        /*0008*/ 	.word	0x00000000
	.align		4
        /*000c*/ 	.word	0xfffffffe
	.align		4
        /*0010*/ 	.word	0x00000000
	.align		4
        /*0014*/ 	.word	0xfffffffd
	.align		4
        /*0018*/ 	.word	0x00000000
	.align		4
        /*001c*/ 	.word	0xfffffffc


//--------------------- .nv.constant4             --------------------------
	.section	.nv.constant4,"a",@progbits
	.align	8
	.align		8
.nv.constant4:
        /*0000*/ 	.dword	_ZN34_INTERNAL_f6d08b5f_4_k_cu_f5e5e1fe4cuda3std3__45__cpo5beginE
	.align		8
        /*0008*/ 	.dword	_ZN34_INTERNAL_f6d08b5f_4_k_cu_f5e5e1fe4cuda3std3__45__cpo3endE
	.align		8
        /*0010*/ 	.dword	_ZN34_INTERNAL_f6d08b5f_4_k_cu_f5e5e1fe4cuda3std3__45__cpo6cbeginE
	.align		8
        /*0018*/ 	.dword	_ZN34_INTERNAL_f6d08b5f_4_k_cu_f5e5e1fe4cuda3std3__45__cpo4cendE
	.align		8
        /*0020*/ 	.dword	_ZN34_INTERNAL_f6d08b5f_4_k_cu_f5e5e1fe4cuda3std3__45__cpo6rbeginE
	.align		8
        /*0028*/ 	.dword	_ZN34_INTERNAL_f6d08b5f_4_k_cu_f5e5e1fe4cuda3std3__45__cpo4rendE
	.align		8
        /*0030*/ 	.dword	_ZN34_INTERNAL_f6d08b5f_4_k_cu_f5e5e1fe4cuda3std3__45__cpo7crbeginE
	.align		8
        /*0038*/ 	.dword	_ZN34_INTERNAL_f6d08b5f_4_k_cu_f5e5e1fe4cuda3std3__45__cpo5crendE
	.align		8
        /*0040*/ 	.dword	_ZN34_INTERNAL_f6d08b5f_4_k_cu_f5e5e1fe4cuda3std3__436_GLOBAL__N__f6d08b5f_4_k_cu_f5e5e1fe6ignoreE
	.align		8
        /*0048*/ 	.dword	_ZN34_INTERNAL_f6d08b5f_4_k_cu_f5e5e1fe4cuda3std3__419piecewise_constructE
	.align		8
        /*0050*/ 	.dword	_ZN34_INTERNAL_f6d08b5f_4_k_cu_f5e5e1fe4cuda3std3__48in_placeE
	.align		8
        /*0058*/ 	.dword	_ZN34_INTERNAL_f6d08b5f_4_k_cu_f5e5e1fe4cuda3std3__420unreachable_sentinelE
	.align		8
        /*0060*/ 	.dword	_ZN34_INTERNAL_f6d08b5f_4_k_cu_f5e5e1fe4cuda3std3__47nulloptE
	.align		8
        /*0068*/ 	.dword	_ZN34_INTERNAL_f6d08b5f_4_k_cu_f5e5e1fe4cuda3std3__48unexpectE
	.align		8
        /*0070*/ 	.dword	_ZN34_INTERNAL_f6d08b5f_4_k_cu_f5e5e1fe4cuda3std6ranges3__45__cpo4swapE
	.align		8
        /*0078*/ 	.dword	_ZN34_INTERNAL_f6d08b5f_4_k_cu_f5e5e1fe4cuda3std6ranges3__45__cpo9iter_moveE
	.align		8
        /*0080*/ 	.dword	_ZN34_INTERNAL_f6d08b5f_4_k_cu_f5e5e1fe4cuda3std6ranges3__45__cpo5beginE
	.align		8
        /*0088*/ 	.dword	_ZN34_INTERNAL_f6d08b5f_4_k_cu_f5e5e1fe4cuda3std6ranges3__45__cpo3endE
	.align		8
        /*0090*/ 	.dword	_ZN34_INTERNAL_f6d08b5f_4_k_cu_f5e5e1fe4cuda3std6ranges3__45__cpo6cbeginE
	.align		8
        /*0098*/ 	.dword	_ZN34_INTERNAL_f6d08b5f_4_k_cu_f5e5e1fe4cuda3std6ranges3__45__cpo4cendE
	.align		8
        /*00a0*/ 	.dword	_ZN34_INTERNAL_f6d08b5f_4_k_cu_f5e5e1fe4cuda3std6ranges3__45__cpo7advanceE
	.align		8
        /*00a8*/ 	.dword	_ZN34_INTERNAL_f6d08b5f_4_k_cu_f5e5e1fe4cuda3std6ranges3__45__cpo9iter_swapE
	.align		8
        /*00b0*/ 	.dword	_ZN34_INTERNAL_f6d08b5f_4_k_cu_f5e5e1fe4cuda3std6ranges3__45__cpo4nextE
	.align		8
        /*00b8*/ 	.dword	_ZN34_INTERNAL_f6d08b5f_4_k_cu_f5e5e1fe4cuda3std6ranges3__45__cpo4prevE
	.align		8
        /*00c0*/ 	.dword	_ZN34_INTERNAL_f6d08b5f_4_k_cu_f5e5e1fe4cuda3std6ranges3__45__cpo4dataE
	.align		8
        /*00c8*/ 	.dword	_ZN34_INTERNAL_f6d08b5f_4_k_cu_f5e5e1fe4cuda3std6ranges3__45__cpo5cdataE
	.align		8
        /*00d0*/ 	.dword	_ZN34_INTERNAL_f6d08b5f_4_k_cu_f5e5e1fe4cuda3std6ranges3__45__cpo4sizeE
	.align		8
        /*00d8*/ 	.dword	_ZN34_INTERNAL_f6d08b5f_4_k_cu_f5e5e1fe4cuda3std6ranges3__45__cpo5ssizeE
	.align		8
        /*00e0*/ 	.dword	_ZN34_INTERNAL_f6d08b5f_4_k_cu_f5e5e1fe4cuda3std6ranges3__45__cpo8distanceE
	.align		8
        /*00e8*/ 	.dword	_ZN34_INTERNAL_f6d08b5f_4_k_cu_f5e5e1fe6thrust24THRUST_300001_SM_1000_NS8cuda_cub3parE
	.align		8
        /*00f0*/ 	.dword	_ZN34_INTERNAL_f6d08b5f_4_k_cu_f5e5e1fe6thrust24THRUST_300001_SM_1000_NS8cuda_cub10par_nosyncE
	.align		8
        /*00f8*/ 	.dword	_ZN34_INTERNAL_f6d08b5f_4_k_cu_f5e5e1fe6thrust24THRUST_300001_SM_1000_NS6system6detail10sequential3seqE
	.align		8
        /*0100*/ 	.dword	_ZN34_INTERNAL_f6d08b5f_4_k_cu_f5e5e1fe6thrust24THRUST_300001_SM_1000_NS12placeholders2_1E
	.align		8
        /*0108*/ 	.dword	_ZN34_INTERNAL_f6d08b5f_4_k_cu_f5e5e1fe6thrust24THRUST_300001_SM_1000_NS12placeholders2_2E
	.align		8
        /*0110*/ 	.dword	_ZN34_INTERNAL_f6d08b5f_4_k_cu_f5e5e1fe6thrust24THRUST_300001_SM_1000_NS12placeholders2_3E
	.align		8
        /*0118*/ 	.dword	_ZN34_INTERNAL_f6d08b5f_4_k_cu_f5e5e1fe6thrust24THRUST_300001_SM_1000_NS12placeholders2_4E
	.align		8
        /*0120*/ 	.dword	_ZN34_INTERNAL_f6d08b5f_4_k_cu_f5e5e1fe6thrust24THRUST_300001_SM_1000_NS12placeholders2_5E
	.align		8
        /*0128*/ 	.dword	_ZN34_INTERNAL_f6d08b5f_4_k_cu_f5e5e1fe6thrust24THRUST_300001_SM_1000_NS12placeholders2_6E
	.align		8
        /*0130*/ 	.dword	_ZN34_INTERNAL_f6d08b5f_4_k_cu_f5e5e1fe6thrust24THRUST_300001_SM_1000_NS12placeholders2_7E
	.align		8
        /*0138*/ 	.dword	_ZN34_INTERNAL_f6d08b5f_4_k_cu_f5e5e1fe6thrust24THRUST_300001_SM_1000_NS12placeholders2_8E
	.align		8
        /*0140*/ 	.dword	_ZN34_INTERNAL_f6d08b5f_4_k_cu_f5e5e1fe6thrust24THRUST_300001_SM_1000_NS12placeholders2_9E
	.align		8
        /*0148*/ 	.dword	_ZN34_INTERNAL_f6d08b5f_4_k_cu_f5e5e1fe6thrust24THRUST_300001_SM_1000_NS12placeholders3_10E
	.align		8
        /*0150*/ 	.dword	_ZN34_INTERNAL_f6d08b5f_4_k_cu_f5e5e1fe6thrust24THRUST_300001_SM_1000_NS3seqE


//--------------------- .text._ZN3cub18CUB_300001_SM_10006detail8for_each13static_kernelINS2_12policy_hub_t12policy_500_tEmN6thrust24THRUST_300001_SM_1000_NS8cuda_cub20__uninitialized_fill7functorINS7_10device_ptrIfEEfEEEEvT0_T1_ --------------------------
	.section	.text._ZN3cub18CUB_300001_SM_10006detail8for_each13static_kernelINS2_12policy_hub_t12policy_500_tEmN6thrust24THRUST_300001_SM_1000_NS8cuda_cub20__uninitialized_fill7functorINS7_10device_ptrIfEEfEEEEvT0_T1_,"ax",@progbits
	.align	128
        .global         _ZN3cub18CUB_300001_SM_10006detail8for_each13static_kernelINS2_12policy_hub_t12policy_500_tEmN6thrust24THRUST_300001_SM_1000_NS8cuda_cub20__uninitialized_fill7functorINS7_10device_ptrIfEEfEEEEvT0_T1_
        .type           _ZN3cub18CUB_300001_SM_10006detail8for_each13static_kernelINS2_12policy_hub_t12policy_500_tEmN6thrust24THRUST_300001_SM_1000_NS8cuda_cub20__uninitialized_fill7functorINS7_10device_ptrIfEEfEEEEvT0_T1_,@function
        .size           _ZN3cub18CUB_300001_SM_10006detail8for_each13static_kernelINS2_12policy_hub_t12policy_500_tEmN6thrust24THRUST_300001_SM_1000_NS8cuda_cub20__uninitialized_fill7functorINS7_10device_ptrIfEEfEEEEvT0_T1_,(.L_x_9 - _ZN3cub18CUB_300001_SM_10006detail8for_each13static_kernelINS2_12policy_hub_t12policy_500_tEmN6thrust24THRUST_300001_SM_1000_NS8cuda_cub20__uninitialized_fill7functorINS7_10device_ptrIfEEfEEEEvT0_T1_)
        .other          _ZN3cub18CUB_300001_SM_10006detail8for_each13static_kernelINS2_12policy_hub_t12policy_500_tEmN6thrust24THRUST_300001_SM_1000_NS8cuda_cub20__uninitialized_fill7functorINS7_10device_ptrIfEEfEEEEvT0_T1_,@"STO_CUDA_ENTRY STV_DEFAULT"
_ZN3cub18CUB_300001_SM_10006detail8for_each13static_kernelINS2_12policy_hub_t12policy_500_tEmN6thrust24THRUST_300001_SM_1000_NS8cuda_cub20__uninitialized_fill7functorINS7_10device_ptrIfEEfEEEEvT0_T1_:
.text._ZN3cub18CUB_300001_SM_10006detail8for_each13static_kernelINS2_12policy_hub_t12policy_500_tEmN6thrust24THRUST_300001_SM_1000_NS8cuda_cub20__uninitialized_fill7functorINS7_10device_ptrIfEEfEEEEvT0_T1_:
[----:B------:R-:W-:Y:S08]  /*0000*/  LDC R1, c[0x0][0x37c] ;  /* 0x0000df00ff017b82 */ /* 0x000ff00000000800 */
[----:B------:R-:W0:Y:S01]  /*0010*/  S2UR UR4, SR_CTAID.X ;  /* 0x00000000000479c3 */ /* 0x000e220000002500 */
[----:B------:R-:W1:Y:S01]  /*0020*/  LDCU.64 UR6, c[0x0][0x380] ;  /* 0x00007000ff0677ac */ /* 0x000e620008000a00 */
[----:B------:R-:W2:Y:S01]  /*0030*/  LDCU.64 UR8, c[0x0][0x358] ;  /* 0x00006b00ff0877ac */ /* 0x000ea20008000a00 */
[----:B0-----:R-:W-:-:S04]  /*0040*/  UIMAD.WIDE.U32 UR4, UR4, 0x200, URZ ;  /* 0x00000200040478a5 */ /* 0x001fc8000f8e00ff */
[----:B-1----:R-:W-:-:S04]  /*0050*/  UIADD3 UR6, UP0, UPT, -UR4, UR6, URZ ;  /* 0x0000000604067290 */ /* 0x002fc8000ff1e1ff */
[----:B------:R-:W-:Y:S02]  /*0060*/  UIADD3.X UR7, UPT, UPT, ~UR5, UR7, URZ, UP0, !UPT ;  /* 0x0000000705077290 */ /* 0x000fe400087fe5ff */
[----:B------:R-:W-:-:S04]  /*0070*/  UISETP.GE.U32.AND UP0, UPT, UR6, 0x200, UPT ;  /* 0x000002000600788c */ /* 0x000fc8000bf06070 */
[----:B------:R-:W-:-:S09]  /*0080*/  UISETP.GE.U32.AND.EX UP0, UPT, UR7, URZ, UPT, UP0 ;  /* 0x000000ff0700728c */ /* 0x000fd2000bf06100 */
[----:B--2---:R-:W-:Y:S05]  /*0090*/  BRA.U !UP0, `(.L_x_0) ;  /* 0x0000000108287547 */ /* 0x004fea000b800000 */
[----:B------:R-:W0:Y:S01]  /*00a0*/  S2R R0, SR_TID.X ;  /* 0x0000000000007919 */ /* 0x000e220000002100 */
[----:B------:R-:W1:Y:S01]  /*00b0*/  LDCU.64 UR6, c[0x0][0x388] ;  /* 0x00007100ff0677ac */ /* 0x000e620008000a00 */
[----:B------:R-:W2:Y:S01]  /*00c0*/  LDC R5, c[0x0][0x390] ;  /* 0x0000e400ff057b82 */ /* 0x000ea20000000800 */
[----:B0-----:R-:W-:-:S05]  /*00d0*/  IADD3 R0, P0, PT, R0, UR4, RZ ;  /* 0x0000000400007c10 */ /* 0x001fca000ff1e0ff */
[----:B------:R-:W-:Y:S01]  /*00e0*/  IMAD.X R3, RZ, RZ, UR5, P0 ;  /* 0x00000005ff037e24 */ /* 0x000fe200080e06ff */
[----:B-1----:R-:W-:-:S04]  /*00f0*/  LEA R2, P0, R0, UR6, 0x2 ;  /* 0x0000000600027c11 */ /* 0x002fc8000f8010ff */
[----:B------:R-:W-:-:S05]  /*0100*/  LEA.HI.X R3, R0, UR7, R3, 0x2, P0 ;  /* 0x0000000700037c11 */ /* 0x000fca00080f1403 */
[----:B--2---:R-:W-:Y:S04]  /*0110*/  STG.E desc[UR8][R2.64], R5 ;  /* 0x0000000502007986 */ /* 0x004fe8000c101908 */
[----:B------:R-:W-:Y:S01]  /*0120*/  STG.E desc[UR8][R2.64+0x400], R5 ;  /* 0x0004000502007986 */ /* 0x000fe2000c101908 */
[----:B------:R-:W-:Y:S05]  /*0130*/  EXIT ;  /* 0x000000000000794d */ /* 0x000fea0003800000 */
.L_x_0:
[----:B------:R-:W0:Y:S01]  /*0140*/  S2R R0, SR_TID.X ;  /* 0x0000000000007919 */ /* 0x000e220000002100 */
[----:B------:R-:W-:Y:S01]  /*0150*/  IMAD.U32 R2, RZ, RZ, UR7 ;  /* 0x00000007ff027e24 */ /* 0x000fe2000f8e00ff */
[----:B------:R-:W1:Y:S01]  /*0160*/  LDCU.64 UR10, c[0x0][0x388] ;  /* 0x00007100ff0a77ac */ /* 0x000e620008000a00 */
[----:B------:R-:W-:Y:S01]  /*0170*/  IMAD.U32 R4, RZ, RZ, UR7 ;  /* 0x00000007ff047e24 */ /* 0x000fe2000f8e00ff */
[----:B0-----:R-:W-:-:S04]  /*0180*/  ISETP.LT.U32.AND P0, PT, R0, UR6, PT ;  /* 0x0000000600007c0c */ /* 0x001fc8000bf01070 */
[----:B------:R-:W-:Y:S01]  /*0190*/  ISETP.GT.U32.AND.EX P0, PT, R2, RZ, PT, P0 ;  /* 0x000000ff0200720c */ /* 0x000fe20003f04100 */
[C---:B------:R-:W-:Y:S01]  /*01a0*/  VIADD R2, R0.reuse, 0x100 ;  /* 0x0000010000027836 */ /* 0x040fe20000000000 */
[----:B------:R-:W-:-:S04]  /*01b0*/  IADD3 R0, P2, PT, R0, UR4, RZ ;  /* 0x0000000400007c10 */ /* 0x000fc8000ff5e0ff */
[----:B------:R-:W-:Y:S01]  /*01c0*/  ISETP.LT.U32.AND P1, PT, R2, UR6, PT ;  /* 0x0000000602007c0c */ /* 0x000fe2000bf21070 */
[----:B------:R-:W-:Y:S01]  /*01d0*/  IMAD.X R3, RZ, RZ, UR5, P2 ;  /* 0x00000005ff037e24 */ /* 0x000fe200090e06ff */
[----:B-1----:R-:W-:Y:S02]  /*01e0*/  LEA R2, P2, R0, UR10, 0x2 ;  /* 0x0000000a00027c11 */ /* 0x002fe4000f8410ff */
[----:B------:R-:W-:Y:S02]  /*01f0*/  ISETP.GT.U32.AND.EX P1, PT, R4, RZ, PT, P1 ;  /* 0x000000ff0400720c */ /* 0x000fe40003f24110 */
[----:B------:R-:W-:Y:S01]  /*0200*/  LEA.HI.X R3, R0, UR11, R3, 0x2, P2 ;  /* 0x0000000b00037c11 */ /* 0x000fe200090f1403 */
[----:B------:R-:W0:Y:S04]  /*0210*/  @P0 LDC R5, c[0x0][0x390] ;  /* 0x0000e400ff050b82 */ /* 0x000e280000000800 */
[----:B0-----:R0:W-:Y:S06]  /*0220*/  @P0 STG.E desc[UR8][R2.64], R5 ;  /* 0x0000000502000986 */ /* 0x0011ec000c101908 */
[----:B------:R-:W-:Y:S05]  /*0230*/  @!P1 EXIT ;  /* 0x000000000000994d */ /* 0x000fea0003800000 */
[----:B0-----:R-:W0:Y:S02]  /*0240*/  LDC R5, c[0x0][0x390] ;  /* 0x0000e400ff057b82 */ /* 0x001e240000000800 */
[----:B0-----:R-:W-:Y:S01]  /*0250*/  STG.E desc[UR8][R2.64+0x400], R5 ;  /* 0x0004000502007986 */ /* 0x001fe2000c101908 */
[----:B------:R-:W-:Y:S05]  /*0260*/  EXIT ;  /* 0x000000000000794d */ /* 0x000fea0003800000 */
.L_x_1:
[----:B------:R-:W-:-:S00]  /*0270*/  BRA `(.L_x_1) ;  /* 0xfffffffc00fc7947 */ /* 0x000fc0000383ffff */
[----:B------:R-:W-:-:S00]  /*0280*/  NOP ;  /* 0x0000000000007918 */ /* 0x000fc00000000000 */
[----:B------:R-:W-:-:S00]  /*0290*/  NOP ;  /* 0x0000000000007918 */ /* 0x000fc00000000000 */
[----:B------:R-:W-:-:S00]  /*02a0*/  NOP ;  /* 0x0000000000007918 */ /* 0x000fc00000000000 */
[----:B------:R-:W-:-:S00]  /*02b0*/  NOP ;  /* 0x0000000000007918 */ /* 0x000fc00000000000 */
[----:B------:R-:W-:-:S00]  /*02c0*/  NOP ;  /* 0x0000000000007918 */ /* 0x000fc00000000000 */
[----:B------:R-:W-:-:S00]  /*02d0*/  NOP ;  /* 0x0000000000007918 */ /* 0x000fc00000000000 */
[----:B------:R-:W-:-:S00]  /*02e0*/  NOP ;  /* 0x0000000000007918 */ /* 0x000fc00000000000 */
[----:B------:R-:W-:-:S00]  /*02f0*/  NOP ;  /* 0x0000000000007918 */ /* 0x000fc00000000000 */
.L_x_9:


//--------------------- .text._ZN3cub18CUB_300001_SM_10006detail11EmptyKernelIvEEvv --------------------------
	.section	.text._ZN3cub18CUB_300001_SM_10006detail11EmptyKernelIvEEvv,"ax",@progbits
	.align	128
        .global         _ZN3cub18CUB_300001_SM_10006detail11EmptyKernelIvEEvv
        .type           _ZN3cub18CUB_300001_SM_10006detail11EmptyKernelIvEEvv,@function
        .size           _ZN3cub18CUB_300001_SM_10006detail11EmptyKernelIvEEvv,(.L_x_10 - _ZN3cub18CUB_300001_SM_10006detail11EmptyKernelIvEEvv)
        .other          _ZN3cub18CUB_300001_SM_10006detail11EmptyKernelIvEEvv,@"STO_CUDA_ENTRY STV_DEFAULT"
_ZN3cub18CUB_300001_SM_10006detail11EmptyKernelIvEEvv:
.text._ZN3cub18CUB_300001_SM_10006detail11EmptyKernelIvEEvv:
[----:B------:R-:W-:Y:S01]  /*0000*/  LDC R1, c[0x0][0x37c] ;  /* 0x0000df00ff017b82 */ /* 0x000fe20000000800 */
[----:B------:R-:W-:Y:S05]  /*0010*/  EXIT ;  /* 0x000000000000794d */ /* 0x000fea0003800000 */
.L_x_2:
        /* <DEDUP_REMOVED lines=14> */
.L_x_10:


//--------------------- .text._Z10multKernelPfS_S_i --------------------------
	.section	.text._Z10multKernelPfS_S_i,"ax",@progbits
	.align	128
        .global         _Z10multKernelPfS_S_i
        .type           _Z10multKernelPfS_S_i,@function
        .size           _Z10multKernelPfS_S_i,(.L_x_11 - _Z10multKernelPfS_S_i)
        .other          _Z10multKernelPfS_S_i,@"STO_CUDA_ENTRY STV_DEFAULT"
_Z10multKernelPfS_S_i:
.text._Z10multKernelPfS_S_i:
[----:B------:R-:W-:Y:S01]  /*0000*/  LDC R1, c[0x0][0x37c] ;  /* 0x0000df00ff017b82 */ /* 0x000fe20000000800 */
[----:B------:R-:W0:Y:S07]  /*0010*/  S2R R3, SR_TID.Y ;  /* 0x0000000000037919 */ /* 0x000e2e0000002200 */
[----:B------:R-:W0:Y:S01]  /*0020*/  LDC R0, c[0x0][0x364] ;  /* 0x0000d900ff007b82 */ /* 0x000e220000000800 */
[----:B------:R-:W1:Y:S01]  /*0030*/  LDCU UR18, c[0x0][0x398] ;  /* 0x00007300ff1277ac */ /* 0x000e620008000800 */
[----:B------:R-:W-:Y:S01]  /*0040*/  BSSY.RECONVERGENT B0, `(.L_x_3) ;  /* 0x00000a7000007945 */ /* 0x000fe20003800200 */
[----:B------:R-:W2:Y:S01]  /*0050*/  S2R R2, SR_TID.X ;  /* 0x0000000000027919 */ /* 0x000ea20000002100 */
[----:B------:R-:W-:Y:S01]  /*0060*/  HFMA2 R12, -RZ, RZ, 0, 0 ;  /* 0x00000000ff0c7431 */ /* 0x000fe200000001ff */
[----:B------:R-:W3:Y:S03]  /*0070*/  LDCU.64 UR16, c[0x0][0x358] ;  /* 0x00006b00ff1077ac */ /* 0x000ee60008000a00 */
[----:B------:R-:W0:Y:S08]  /*0080*/  S2UR UR4, SR_CTAID.Y ;  /* 0x00000000000479c3 */ /* 0x000e300000002600 */
[----:B------:R-:W2:Y:S01]  /*0090*/  S2UR UR5, SR_CTAID.X ;  /* 0x00000000000579c3 */ /* 0x000ea20000002500 */
[----:B-1----:R-:W-:-:S07]  /*00a0*/  UISETP.GE.AND UP0, UPT, UR18, 0x1, UPT ;  /* 0x000000011200788c */ /* 0x002fce000bf06270 */
[----:B------:R-:W2:Y:S01]  /*00b0*/  LDC R13, c[0x0][0x360] ;  /* 0x0000d800ff0d7b82 */ /* 0x000ea20000000800 */
[----:B------:R-:W-:Y:S01]  /*00c0*/  PLOP3.LUT P0, PT, PT, PT, UP0, 0x80, 0x8 ;  /* 0x000000000008781c */ /* 0x000fe20003f0f008 */
[----:B0-----:R-:W-:Y:S02]  /*00d0*/  IMAD R0, R0, UR4, R3 ;  /* 0x0000000400007c24 */ /* 0x001fe4000f8e0203 */
[----:B--2---:R-:W-:-:S05]  /*00e0*/  IMAD R13, R13, UR5, R2 ;  /* 0x000000050d0d7c24 */ /* 0x004fca000f8e0202 */
[----:B------:R-:W-:-:S04]  /*00f0*/  VIMNMX R2, PT, PT, R0, R13, !PT ;  /* 0x0000000d00027248 */ /* 0x000fc80007fe0100 */
[----:B------:R-:W-:-:S13]  /*0100*/  ISETP.GE.OR P0, PT, R2, UR18, !P0 ;  /* 0x0000001202007c0c */ /* 0x000fda000c706670 */
[----:B---3--:R-:W-:Y:S05]  /*0110*/  @P0 BRA `(.L_x_4) ;  /* 0x0000000800640947 */ /* 0x008fea0003800000 */
[----:B------:R-:W-:Y:S02]  /*0120*/  UISETP.GE.U32.AND UP1, UPT, UR18, 0x8, UPT ;  /* 0x000000081200788c */ /* 0x000fe4000bf26070 */
[----:B------:R-:W-:Y:S01]  /*0130*/  IMAD R5, R0, UR18, RZ ;  /* 0x0000001200057c24 */ /* 0x000fe2000f8e02ff */
[----:B------:R-:W-:Y:S01]  /*0140*/  ULOP3.LUT UR19, UR18, 0x7, URZ, 0xc0, !UPT ;  /* 0x0000000712137892 */ /* 0x000fe2000f8ec0ff */
[----:B------:R-:W-:Y:S01]  /*0150*/  MOV R12, RZ ;  /* 0x000000ff000c7202 */ /* 0x000fe20000000f00 */
[----:B------:R-:W-:Y:S02]  /*0160*/  UMOV UR4, URZ ;  /* 0x000000ff00047c82 */ /* 0x000fe40008000000 */
[----:B------:R-:W-:Y:S02]  /*0170*/  UISETP.NE.AND UP0, UPT, UR19, URZ, UPT ;  /* 0x000000ff1300728c */ /* 0x000fe4000bf05270 */
[----:B------:R-:W-:Y:S09]  /*0180*/  BRA.U !UP1, `(.L_x_5) ;  /* 0x0000000509087547 */ /* 0x000ff2000b800000 */
[----:B------:R-:W0:Y:S01]  /*0190*/  LDCU.128 UR20, c[0x0][0x380] ;  /* 0x00007000ff1477ac */ /* 0x000e220008000c00 */
[----:B------:R-:W-:Y:S02]  /*01a0*/  MOV R12, RZ ;  /* 0x000000ff000c7202 */ /* 0x000fe40000000f00 */
[----:B------:R-:W-:Y:S01]  /*01b0*/  MOV R14, R13 ;  /* 0x0000000d000e7202 */ /* 0x000fe20000000f00 */
[----:B------:R-:W-:-:S04]  /*01c0*/  ULOP3.LUT UR4, UR18, 0x7ffffff8, URZ, 0xc0, !UPT ;  /* 0x7ffffff812047892 */ /* 0x000fc8000f8ec0ff */
[----:B------:R-:W-:Y:S01]  /*01d0*/  UIADD3 UR5, UPT, UPT, -UR4, URZ, URZ ;  /* 0x000000ff04057290 */ /* 0x000fe2000fffe1ff */
[----:B0-----:R-:W-:Y:S01]  /*01e0*/  MOV R2, UR20 ;  /* 0x0000001400027c02 */ /* 0x001fe20008000f00 */
[----:B------:R-:W-:Y:S01]  /*01f0*/  UIMAD.WIDE.U32 UR6, UR18, 0xc, UR22 ;  /* 0x0000000c120678a5 */ /* 0x000fe2000f8e0016 */
[----:B------:R-:W-:Y:S01]  /*0200*/  MOV R3, UR21 ;  /* 0x0000001500037c02 */ /* 0x000fe20008000f00 */
[----:B------:R-:W-:Y:S02]  /*0210*/  UIMAD.WIDE.U32 UR8, UR18, 0x10, UR22 ;  /* 0x00000010120878a5 */ /* 0x000fe4000f8e0016 */
[----:B------:R-:W-:Y:S01]  /*0220*/  UIMAD.WIDE.U32 UR10, UR18, 0x14, UR22 ;  /* 0x00000014120a78a5 */ /* 0x000fe2000f8e0016 */
[----:B------:R-:W-:Y:S01]  /*0230*/  IMAD.WIDE.U32 R2, R5, 0x4, R2 ;  /* 0x0000000405027825 */ /* 0x000fe200078e0002 */
[----:B------:R-:W-:Y:S02]  /*0240*/  UIMAD.WIDE.U32 UR12, UR18, 0x18, UR22 ;  /* 0x00000018120c78a5 */ /* 0x000fe4000f8e0016 */
[----:B------:R-:W-:Y:S01]  /*0250*/  UIMAD.WIDE.U32 UR14, UR18, 0x1c, UR22 ;  /* 0x0000001c120e78a5 */ /* 0x000fe2000f8e0016 */
[----:B------:R-:W-:-:S04]  /*0260*/  IADD3 R2, P0, PT, R2, 0x10, RZ ;  /* 0x0000001002027810 */ /* 0x000fc80007f1e0ff */
[----:B------:R-:W-:-:S09]  /*0270*/  IADD3.X R3, PT, PT, RZ, R3, RZ, P0, !PT ;  /* 0x00000003ff037210 */ /* 0x000fd200007fe4ff */
.L_x_6:
[----:B------:R-:W-:Y:S01]  /*0280*/  UIMAD.WIDE.U32 UR24, UR18, 0x4, UR22 ;  /* 0x00000004121878a5 */ /* 0x000fe2000f8e0016 */
[----:B------:R-:W-:Y:S01]  /*0290*/  IMAD.MOV.U32 R23, RZ, RZ, 0x4 ;  /* 0x00000004ff177424 */ /* 0x000fe200078e00ff */
[----:B------:R-:W-:Y:S01]  /*02a0*/  UIMAD.WIDE.U32 UR20, UR18, 0x8, UR22 ;  /* 0x00000008121478a5 */ /* 0x000fe2000f8e0016 */
[----:B------:R-:W-:Y:S01]  /*02b0*/  HFMA2 R11, -RZ, RZ, 0, 2.384185791015625e-07 ;  /* 0x00000004ff0b7431 */ /* 0x000fe200000001ff */
[----:B------:R-:W2:Y:S01]  /*02c0*/  LDG.E R21, desc[UR16][R2.64+-0x10] ;  /* 0xfffff01002157981 */ /* 0x000ea2000c1e1900 */
[----:B------:R-:W-:Y:S01]  /*02d0*/  IMAD.WIDE R22, R14, R23, UR22 ;  /* 0x000000160e167e25 */ /* 0x000fe2000f8e0217 */
[----:B------:R-:W-:Y:S02]  /*02e0*/  MOV R8, UR24 ;  /* 0x0000001800087c02 */ /* 0x000fe40008000f00 */
[----:B------:R-:W-:Y:S01]  /*02f0*/  MOV R9, UR25 ;  /* 0x0000001900097c02 */ /* 0x000fe20008000f00 */
[----:B------:R-:W3:Y:S01]  /*0300*/  LDG.E R19, desc[UR16][R2.64+-0xc] ;  /* 0xfffff41002137981 */ /* 0x000ee2000c1e1900 */
[----:B------:R-:W-:-:S02]  /*0310*/  MOV R24, UR20 ;  /* 0x0000001400187c02 */ /* 0x000fc40008000f00 */
[----:B------:R-:W-:Y:S01]  /*0320*/  MOV R25, UR21 ;  /* 0x0000001500197c02 */ /* 0x000fe20008000f00 */
[C---:B------:R-:W-:Y:S01]  /*0330*/  IMAD.WIDE R8, R14.reuse, 0x4, R8 ;  /* 0x000000040e087825 */ /* 0x040fe200078e0208 */
[----:B------:R-:W2:Y:S03]  /*0340*/  LDG.E R22, desc[UR16][R22.64] ;  /* 0x0000001016167981 */ /* 0x000ea6000c1e1900 */
[C---:B------:R-:W-:Y:S01]  /*0350*/  IMAD.WIDE R24, R14.reuse, 0x4, R24 ;  /* 0x000000040e187825 */ /* 0x040fe200078e0218 */
[----:B------:R0:W3:Y:S03]  /*0360*/  LDG.E R20, desc[UR16][R8.64] ;  /* 0x0000001008147981 */ /* 0x0000e6000c1e1900 */
[----:B------:R-:W-:Y:S01]  /*0370*/  IMAD.MOV.U32 R5, RZ, RZ, 0x4 ;  /* 0x00000004ff057424 */ /* 0x000fe200078e00ff */
[----:B------:R-:W4:Y:S01]  /*0380*/  LDG.E R18, desc[UR16][R24.64] ;  /* 0x0000001018127981 */ /* 0x000f22000c1e1900 */
[----:B------:R-:W-:Y:S01]  /*0390*/  IMAD.WIDE R10, R14, R11, UR6 ;  /* 0x000000060e0a7e25 */ /* 0x000fe2000f8e020b */
[----:B------:R-:W-:-:S02]  /*03a0*/  MOV R7, 0x4 ;  /* 0x0000000400077802 */ /* 0x000fc40000000f00 */
[----:B------:R-:W4:Y:S01]  /*03b0*/  LDG.E R17, desc[UR16][R2.64+-0x8] ;  /* 0xfffff81002117981 */ /* 0x000f22000c1e1900 */
[----:B0-----:R-:W-:Y:S02]  /*03c0*/  HFMA2 R9, -RZ, RZ, 0, 2.384185791015625e-07 ;  /* 0x00000004ff097431 */ /* 0x001fe400000001ff */
[C---:B------:R-:W-:Y:S01]  /*03d0*/  IMAD.WIDE R4, R14.reuse, R5, UR8 ;  /* 0x000000080e047e25 */ /* 0x040fe2000f8e0205 */
[----:B------:R0:W5:Y:S04]  /*03e0*/  LDG.E R16, desc[UR16][R10.64] ;  /* 0x000000100a107981 */ /* 0x000168000c1e1900 */
[----:B------:R-:W5:Y:S01]  /*03f0*/  LDG.E R15, desc[UR16][R2.64+-0x4] ;  /* 0xfffffc10020f7981 */ /* 0x000f62000c1e1900 */
[----:B------:R-:W-:Y:S01]  /*0400*/  IMAD.WIDE R6, R14, R7, UR10 ;  /* 0x0000000a0e067e25 */ /* 0x000fe2000f8e0207 */
[----:B------:R-:W-:-:S02]  /*0410*/  MOV R27, 0x4 ;  /* 0x00000004001b7802 */ /* 0x000fc40000000f00 */
[----:B------:R1:W5:Y:S01]  /*0420*/  LDG.E R4, desc[UR16][R4.64] ;  /* 0x0000001004047981 */ /* 0x000362000c1e1900 */
[----:B------:R-:W-:-:S03]  /*0430*/  IMAD.WIDE R8, R14, R9, UR12 ;  /* 0x0000000c0e087e25 */ /* 0x000fc6000f8e0209 */
[----:B------:R-:W5:Y:S01]  /*0440*/  LDG.E R23, desc[UR16][R2.64] ;  /* 0x0000001002177981 */ /* 0x000f62000c1e1900 */
[----:B0-----:R-:W-:-:S03]  /*0450*/  IMAD.WIDE R10, R14, R27, UR14 ;  /* 0x0000000e0e0a7e25 */ /* 0x001fc6000f8e021b */
[----:B------:R-:W5:Y:S04]  /*0460*/  LDG.E R7, desc[UR16][R6.64] ;  /* 0x0000001006077981 */ /* 0x000f68000c1e1900 */
[----:B------:R-:W5:Y:S04]  /*0470*/  LDG.E R24, desc[UR16][R2.64+0x4] ;  /* 0x0000041002187981 */ /* 0x000f68000c1e1900 */
[----:B------:R-:W5:Y:S04]  /*0480*/  LDG.E R8, desc[UR16][R8.64] ;  /* 0x0000001008087981 */ /* 0x000f68000c1e1900 */
[----:B------:R-:W5:Y:S04]  /*0490*/  LDG.E R25, desc[UR16][R2.64+0x8] ;  /* 0x0000081002197981 */ /* 0x000f68000c1e1900 */
[----:B------:R-:W5:Y:S04]  /*04a0*/  LDG.E R10, desc[UR16][R10.64] ;  /* 0x000000100a0a7981 */ /* 0x000f68000c1e1900 */
[----:B------:R0:W5:Y:S01]  /*04b0*/  LDG.E R27, desc[UR16][R2.64+0xc] ;  /* 0x00000c10021b7981 */ /* 0x000162000c1e1900 */
[----:B------:R-:W-:-:S04]  /*04c0*/  UIADD3 UR5, UPT, UPT, UR5, 0x8, URZ ;  /* 0x0000000805057890 */ /* 0x000fc8000fffe0ff */
[----:B------:R-:W-:Y:S01]  /*04d0*/  UISETP.NE.AND UP1, UPT, UR5, URZ, UPT ;  /* 0x000000ff0500728c */ /* 0x000fe2000bf25270 */
[----:B-1----:R-:W-:Y:S02]  /*04e0*/  MOV R5, UR18 ;  /* 0x0000001200057c02 */ /* 0x002fe40008000f00 */
[----:B0-----:R-:W-:-:S03]  /*04f0*/  IADD3 R2, P0, PT, R2, 0x20, RZ ;  /* 0x0000002002027810 */ /* 0x001fc60007f1e0ff */
[----:B------:R-:W-:Y:S01]  /*0500*/  IMAD R14, R5, 0x8, R14 ;  /* 0x00000008050e7824 */ /* 0x000fe200078e020e */
[----:B------:R-:W-:Y:S01]  /*0510*/  IADD3.X R3, PT, PT, RZ, R3, RZ, P0, !PT ;  /* 0x00000003ff037210 */ /* 0x000fe200007fe4ff */
[----:B--2---:R-:W-:-:S04]  /*0520*/  FFMA R22, R21, R22, R12 ;  /* 0x0000001615167223 */ /* 0x004fc8000000000c */
[----:B---3--:R-:W-:-:S04]  /*0530*/  FFMA R20, R19, R20, R22 ;  /* 0x0000001413147223 */ /* 0x008fc80000000016 */
[----:B----4-:R-:W-:-:S04]  /*0540*/  FFMA R18, R17, R18, R20 ;  /* 0x0000001211127223 */ /* 0x010fc80000000014 */
[----:B-----5:R-:W-:-:S04]  /*0550*/  FFMA R16, R15, R16, R18 ;  /* 0x000000100f107223 */ /* 0x020fc80000000012 */
[----:B------:R-:W-:-:S04]  /*0560*/  FFMA R23, R23, R4, R16 ;  /* 0x0000000417177223 */ /* 0x000fc80000000010 */
[----:B------:R-:W-:-:S04]  /*0570*/  FFMA R24, R24, R7, R23 ;  /* 0x0000000718187223 */ /* 0x000fc80000000017 */
[----:B------:R-:W-:-:S04]  /*0580*/  FFMA R8, R25, R8, R24 ;  /* 0x0000000819087223 */ /* 0x000fc80000000018 */
[----:B------:R-:W-:Y:S01]  /*0590*/  FFMA R12, R27, R10, R8 ;  /* 0x0000000a1b0c7223 */ /* 0x000fe20000000008 */
[----:B------:R-:W-:Y:S06]  /*05a0*/  BRA.U UP1, `(.L_x_6) ;  /* 0xfffffffd01347547 */ /* 0x000fec000b83ffff */
.L_x_5:
[----:B------:R-:W-:Y:S05]  /*05b0*/  BRA.U !UP0, `(.L_x_4) ;  /* 0x00000005083c7547 */ /* 0x000fea000b800000 */
[----:B------:R-:W-:Y:S01]  /*05c0*/  UISETP.GE.U32.AND UP0, UPT, UR19, 0x4, UPT ;  /* 0x000000041300788c */ /* 0x000fe2000bf06070 */
[----:B------:R-:W-:Y:S01]  /*05d0*/  IMAD R2, R0, UR18, RZ ;  /* 0x0000001200027c24 */ /* 0x000fe2000f8e02ff */
[----:B------:R-:W-:-:S04]  /*05e0*/  ULOP3.LUT UR5, UR18, 0x3, URZ, 0xc0, !UPT ;  /* 0x0000000312057892 */ /* 0x000fc8000f8ec0ff */
[----:B------:R-:W-:-:S03]  /*05f0*/  UISETP.NE.AND UP1, UPT, UR5, URZ, UPT ;  /* 0x000000ff0500728c */ /* 0x000fc6000bf25270 */
[----:B------:R-:W-:Y:S08]  /*0600*/  BRA.U !UP0, `(.L_x_7) ;  /* 0x00000001087c7547 */ /* 0x000ff0000b800000 */
[----:B------:R-:W0:Y:S01]  /*0610*/  LDC.64 R6, c[0x0][0x388] ;  /* 0x0000e200ff067b82 */ /* 0x000e220000000a00 */
[----:B------:R-:W1:Y:S01]  /*0620*/  LDCU.64 UR6, c[0x0][0x380] ;  /* 0x00007000ff0677ac */ /* 0x000e620008000a00 */
[----:B------:R-:W-:Y:S02]  /*0630*/  MOV R4, UR4 ;  /* 0x0000000400047c02 */ /* 0x000fe40008000f00 */
[----:B------:R-:W-:Y:S02]  /*0640*/  IADD3 R3, PT, PT, R2, UR4, RZ ;  /* 0x0000000402037c10 */ /* 0x000fe4000fffe0ff */
[----:B------:R-:W-:Y:S01]  /*0650*/  MOV R11, UR18 ;  /* 0x00000012000b7c02 */ /* 0x000fe20008000f00 */
[----:B------:R-:W-:Y:S01]  /*0660*/  IMAD R5, R4, UR18, R13 ;  /* 0x0000001204057c24 */ /* 0x000fe2000f8e020d */
[----:B------:R-:W2:Y:S01]  /*0670*/  LDC.64 R8, c[0x0][0x380] ;  /* 0x0000e000ff087b82 */ /* 0x000ea20000000a00 */
[----:B------:R-:W-:Y:S02]  /*0680*/  IADD3 R14, P0, PT, R2, UR4, RZ ;  /* 0x00000004020e7c10 */ /* 0x000fe4000ff1e0ff */
[----:B------:R-:W-:Y:S01]  /*0690*/  MOV R15, UR18 ;  /* 0x00000012000f7c02 */ /* 0x000fe20008000f00 */
[----:B0-----:R-:W-:-:S04]  /*06a0*/  IMAD.WIDE R6, R5, 0x4, R6 ;  /* 0x0000000405067825 */ /* 0x001fc800078e0206 */
[----:B------:R-:W-:Y:S01]  /*06b0*/  IMAD.WIDE.U32 R10, R11, 0x4, R6 ;  /* 0x000000040b0a7825 */ /* 0x000fe200078e0006 */
[----:B------:R-:W-:Y:S01]  /*06c0*/  MOV R17, UR18 ;  /* 0x0000001200117c02 */ /* 0x000fe20008000f00 */
[----:B------:R-:W3:Y:S02]  /*06d0*/  LDG.E R6, desc[UR16][R6.64] ;  /* 0x0000001006067981 */ /* 0x000ee4000c1e1900 */
[----:B--2---:R-:W-:Y:S01]  /*06e0*/  IMAD.WIDE.U32 R8, R3, 0x4, R8 ;  /* 0x0000000403087825 */ /* 0x004fe200078e0008 */
[----:B------:R-:W-:Y:S02]  /*06f0*/  IADD3.X R3, PT, PT, RZ, RZ, RZ, P0, !PT ;  /* 0x000000ffff037210 */ /* 0x000fe400007fe4ff */
[----:B-1----:R-:W-:-:S03]  /*0700*/  LEA R4, P0, R14, UR6, 0x2 ;  /* 0x000000060e047c11 */ /* 0x002fc6000f8010ff */
[----:B------:R-:W3:Y:S01]  /*0710*/  LDG.E R9, desc[UR16][R8.64] ;  /* 0x0000001008097981 */ /* 0x000ee2000c1e1900 */
[----:B------:R-:W-:Y:S01]  /*0720*/  LEA.HI.X R5, R14, UR7, R3, 0x2, P0 ;  /* 0x000000070e057c11 */ /* 0x000fe200080f1403 */
[----:B------:R-:W-:Y:S02]  /*0730*/  IMAD.WIDE.U32 R14, R15, 0x4, R10 ;  /* 0x000000040f0e7825 */ /* 0x000fe400078e000a */
[----:B------:R-:W2:Y:S04]  /*0740*/  LDG.E R3, desc[UR16][R10.64] ;  /* 0x000000100a037981 */ /* 0x000ea8000c1e1900 */
[----:B------:R-:W2:Y:S01]  /*0750*/  LDG.E R18, desc[UR16][R4.64+0x4] ;  /* 0x0000041004127981 */ /* 0x000ea2000c1e1900 */
[----:B------:R-:W-:-:S03]  /*0760*/  IMAD.WIDE.U32 R16, R17, 0x4, R14 ;  /* 0x0000000411107825 */ /* 0x000fc600078e000e */
[----:B------:R-:W4:Y:S04]  /*0770*/  LDG.E R19, desc[UR16][R14.64] ;  /* 0x000000100e137981 */ /* 0x000f28000c1e1900 */
[----:B------:R-:W4:Y:S04]  /*0780*/  LDG.E R20, desc[UR16][R4.64+0x8] ;  /* 0x0000081004147981 */ /* 0x000f28000c1e1900 */
[----:B------:R-:W5:Y:S04]  /*0790*/  LDG.E R22, desc[UR16][R4.64+0xc] ;  /* 0x00000c1004167981 */ /* 0x000f68000c1e1900 */
[----:B------:R-:W5:Y:S01]  /*07a0*/  LDG.E R16, desc[UR16][R16.64] ;  /* 0x0000001010107981 */ /* 0x000f62000c1e1900 */
[----:B------:R-:W-:Y:S01]  /*07b0*/  UIADD3 UR4, UPT, UPT, UR4, 0x4, URZ ;  /* 0x0000000404047890 */ /* 0x000fe2000fffe0ff */
[----:B---3--:R-:W-:-:S04]  /*07c0*/  FFMA R9, R9, R6, R12 ;  /* 0x0000000609097223 */ /* 0x008fc8000000000c */
[----:B--2---:R-:W-:-:S04]  /*07d0*/  FFMA R3, R18, R3, R9 ;  /* 0x0000000312037223 */ /* 0x004fc80000000009 */
[----:B----4-:R-:W-:-:S04]  /*07e0*/  FFMA R3, R20, R19, R3 ;  /* 0x0000001314037223 */ /* 0x010fc80000000003 */
[----:B-----5:R-:W-:-:S07]  /*07f0*/  FFMA R12, R22, R16, R3 ;  /* 0x00000010160c7223 */ /* 0x020fce0000000003 */
.L_x_7:
[----:B------:R-:W-:Y:S05]  /*0800*/  BRA.U !UP1, `(.L_x_4) ;  /* 0x0000000109a87547 */ /* 0x000fea000b800000 */
[----:B------:R-:W-:Y:S01]  /*0810*/  UISETP.NE.AND UP0, UPT, UR5, 0x1, UPT ;  /* 0x000000010500788c */ /* 0x000fe2000bf05270 */
[----:B------:R-:W-:Y:S01]  /*0820*/  MOV R4, UR4 ;  /* 0x0000000400047c02 */ /* 0x000fe20008000f00 */
[----:B------:R-:W-:Y:S02]  /*0830*/  ULOP3.LUT UR5, UR18, 0x1, URZ, 0xc0, !UPT ;  /* 0x0000000112057892 */ /* 0x000fe4000f8ec0ff */
[----:B------:R-:W-:Y:S02]  /*0840*/  IMAD.U32 R17, RZ, RZ, UR18 ;  /* 0x00000012ff117e24 */ /* 0x000fe4000f8e00ff */
[----:B------:R-:W-:Y:S01]  /*0850*/  UISETP.NE.U32.AND UP1, UPT, UR5, 0x1, UPT ;  /* 0x000000010500788c */ /* 0x000fe2000bf25070 */
[----:B------:R-:W-:-:S04]  /*0860*/  PLOP3.LUT P1, PT, PT, PT, UP0, 0x80, 0x8 ;  /* 0x000000000008781c */ /* 0x000fc80003f2f008 */
[----:B------:R-:W0:Y:S01]  /*0870*/  @UP0 LDCU.128 UR8, c[0x0][0x380] ;  /* 0x00007000ff0807ac */ /* 0x000e220008000c00 */
[----:B------:R-:W-:Y:S01]  /*0880*/  PLOP3.LUT P0, PT, PT, PT, UP1, 0x80, 0x8 ;  /* 0x000000000008781c */ /* 0x000fe20003f0f018 */
[----:B------:R-:W1:Y:S04]  /*0890*/  @UP0 LDCU.64 UR6, c[0x0][0x380] ;  /* 0x00007000ff0607ac */ /* 0x000e680008000a00 */
[----:B------:R-:W2:Y:S03]  /*08a0*/  @!UP1 LDCU.128 UR12, c[0x0][0x380] ;  /* 0x00007000ff0c97ac */ /* 0x000ea60008000c00 */
[C---:B------:R-:W-:Y:S01]  /*08b0*/  @P1 VIADD R3, R2.reuse, UR4 ;  /* 0x0000000402031c36 */ /* 0x040fe20008000000 */
[----:B------:R-:W-:Y:S01]  /*08c0*/  @P1 IADD3 R5, P2, PT, R2, UR4, RZ ;  /* 0x0000000402051c10 */ /* 0x000fe2000ff5e0ff */
[----:B------:R-:W-:-:S03]  /*08d0*/  @UP0 UIADD3 UR4, UPT, UPT, UR4, 0x2, URZ ;  /* 0x0000000204040890 */ /* 0x000fc6000fffe0ff */
[----:B------:R-:W-:Y:S02]  /*08e0*/  @P1 IADD3.X R8, PT, PT, RZ, RZ, RZ, P2, !PT ;  /* 0x000000ffff081210 */ /* 0x000fe400017fe4ff */
[----:B0-----:R-:W-:Y:S02]  /*08f0*/  MOV R14, UR8 ;  /* 0x00000008000e7c02 */ /* 0x001fe40008000f00 */
[----:B------:R-:W-:Y:S02]  /*0900*/  MOV R15, UR9 ;  /* 0x00000009000f7c02 */ /* 0x000fe40008000f00 */
[----:B------:R-:W-:Y:S02]  /*0910*/  MOV R6, UR10 ;  /* 0x0000000a00067c02 */ /* 0x000fe40008000f00 */
[----:B------:R-:W-:Y:S01]  /*0920*/  MOV R7, UR11 ;  /* 0x0000000b00077c02 */ /* 0x000fe20008000f00 */
[----:B------:R-:W-:-:S04]  /*0930*/  @P1 IMAD.WIDE.U32 R14, R3, 0x4, R14 ;  /* 0x00000004030e1825 */ /* 0x000fc800078e000e */
[----:B------:R-:W-:Y:S01]  /*0940*/  @P1 IMAD R3, R4, UR18, R13 ;  /* 0x0000001204031c24 */ /* 0x000fe2000f8e020d */
[----:B-1----:R-:W-:Y:S02]  /*0950*/  @P1 LEA R4, P2, R5, UR6, 0x2 ;  /* 0x0000000605041c11 */ /* 0x002fe4000f8410ff */
[----:B------:R-:W-:Y:S01]  /*0960*/  MOV R18, UR4 ;  /* 0x0000000400127c02 */ /* 0x000fe20008000f00 */
[----:B------:R-:W-:Y:S01]  /*0970*/  @P1 IMAD.WIDE R6, R3, 0x4, R6 ;  /* 0x0000000403061825 */ /* 0x000fe200078e0206 */
[----:B------:R-:W-:Y:S01]  /*0980*/  @P1 LEA.HI.X R5, R5, UR7, R8, 0x2, P2 ;  /* 0x0000000705051c11 */ /* 0x000fe200090f1408 */
[----:B------:R-:W3:Y:S01]  /*0990*/  @P1 LDG.E R3, desc[UR16][R14.64] ;  /* 0x000000100e031981 */ /* 0x000ee2000c1e1900 */
[----:B--2---:R-:W-:Y:S01]  /*09a0*/  MOV R8, UR12 ;  /* 0x0000000c00087c02 */ /* 0x004fe20008000f00 */
[----:B------:R-:W-:Y:S01]  /*09b0*/  @!P0 IMAD R21, R18, UR18, R13 ;  /* 0x0000001212158c24 */ /* 0x000fe2000f8e020d */
[----:B------:R-:W-:Y:S01]  /*09c0*/  MOV R9, UR13 ;  /* 0x0000000d00097c02 */ /* 0x000fe20008000f00 */
[----:B------:R-:W-:Y:S01]  /*09d0*/  @P1 IMAD.WIDE.U32 R16, R17, 0x4, R6 ;  /* 0x0000000411101825 */ /* 0x000fe200078e0006 */
[----:B------:R-:W-:Y:S01]  /*09e0*/  @!P0 IADD3 R19, PT, PT, R2, UR4, RZ ;  /* 0x0000000402138c10 */ /* 0x000fe2000fffe0ff */
[----:B------:R-:W3:Y:S01]  /*09f0*/  @P1 LDG.E R6, desc[UR16][R6.64] ;  /* 0x0000001006061981 */ /* 0x000ee2000c1e1900 */
[----:B------:R-:W-:-:S02]  /*0a00*/  MOV R10, UR14 ;  /* 0x0000000e000a7c02 */ /* 0x000fc40008000f00 */
[----:B------:R-:W-:Y:S01]  /*0a10*/  MOV R11, UR15 ;  /* 0x0000000f000b7c02 */ /* 0x000fe20008000f00 */
[----:B------:R-:W-:Y:S01]  /*0a20*/  @!P0 IMAD.WIDE.U32 R8, R19, 0x4, R8 ;  /* 0x0000000413088825 */ /* 0x000fe200078e0008 */
[----:B------:R-:W2:Y:S03]  /*0a30*/  @P1 LDG.E R16, desc[UR16][R16.64] ;  /* 0x0000001010101981 */ /* 0x000ea6000c1e1900 */
[----:B------:R-:W-:Y:S01]  /*0a40*/  @!P0 IMAD.WIDE R10, R21, 0x4, R10 ;  /* 0x00000004150a8825 */ /* 0x000fe200078e020a */
[----:B------:R-:W2:Y:S04]  /*0a50*/  @P1 LDG.E R4, desc[UR16][R4.64+0x4] ;  /* 0x0000041004041981 */ /* 0x000ea8000c1e1900 */
[----:B------:R-:W4:Y:S04]  /*0a60*/  @!P0 LDG.E R9, desc[UR16][R8.64] ;  /* 0x0000001008098981 */ /* 0x000f28000c1e1900 */
[----:B------:R-:W4:Y:S01]  /*0a70*/  @!P0 LDG.E R10, desc[UR16][R10.64] ;  /* 0x000000100a0a8981 */ /* 0x000f22000c1e1900 */
[----:B---3--:R-:W-:-:S04]  /*0a80*/  @P1 FFMA R3, R3, R6, R12 ;  /* 0x0000000603031223 */ /* 0x008fc8000000000c */
[----:B--2---:R-:W-:-:S04]  /*0a90*/  @P1 FFMA R12, R4, R16, R3 ;  /* 0x00000010040c1223 */ /* 0x004fc80000000003 */
[----:B----4-:R-:W-:-:S07]  /*0aa0*/  @!P0 FFMA R12, R9, R10, R12 ;  /* 0x0000000a090c8223 */ /* 0x010fce000000000c */
.L_x_4:
[----:B------:R-:W-:Y:S05]  /*0ab0*/  BSYNC.RECONVERGENT B0 ;  /* 0x0000000000007941 */ /* 0x000fea0003800200 */
.L_x_3:
[----:B------:R-:W0:Y:S01]  /*0ac0*/  LDC.64 R2, c[0x0][0x390] ;  /* 0x0000e400ff027b82 */ /* 0x000e220000000a00 */
[----:B------:R-:W-:-:S04]  /*0ad0*/  IMAD R13, R0, UR18, R13 ;  /* 0x00000012000d7c24 */ /* 0x000fc8000f8e020d */
[----:B0-----:R-:W-:-:S05]  /*0ae0*/  IMAD.WIDE R2, R13, 0x4, R2 ;  /* 0x000000040d027825 */ /* 0x001fca00078e0202 */
[----:B------:R-:W-:Y:S01]  /*0af0*/  STG.E desc[UR16][R2.64], R12 ;  /* 0x0000000c02007986 */ /* 0x000fe2000c101910 */
[----:B------:R-:W-:Y:S05]  /*0b00*/  EXIT ;  /* 0x000000000000794d */ /* 0x000fea0003800000 */
.L_x_8:
        /* <DEDUP_REMOVED lines=15> */
.L_x_11:


//--------------------- .nv.shared.reserved.0     --------------------------
	.section	.nv.shared.reserved.0,"aw",@nobits
	.weak		__nv_reservedSMEM_offset_0_alias
	.size		__nv_reservedSMEM_offset_0_alias, 0, 64
	.other		__nv_reservedSMEM_offset_0_alias,@"STO_CUDA_RESERVED_SHARED STV_DEFAULT"
__nv_reservedSMEM_offset_0_alias:
	.zero		0
	.zero		64


//--------------------- .nv.global                --------------------------
	.section	.nv.global,"aw",@nobits
.nv.global:
	.type		_ZN34_INTERNAL_f6d08b5f_4_k_cu_f5e5e1fe6thrust24THRUST_300001_SM_1000_NS3seqE,@object
	.size		_ZN34_INTERNAL_f6d08b5f_4_k_cu_f5e5e1fe6thrust24THRUST_300001_SM_1000_NS3seqE,(_ZN34_INTERNAL_f6d08b5f_4_k_cu_f5e5e1fe4cuda3std3__48in_placeE - _ZN34_INTERNAL_f6d08b5f_4_k_cu_f5e5e1fe6thrust24THRUST_300001_SM_1000_NS3seqE)
_ZN34_INTERNAL_f6d08b5f_4_k_cu_f5e5e1fe6thrust24THRUST_300001_SM_1000_NS3seqE:
	.zero		1
	.type		_ZN34_INTERNAL_f6d08b5f_4_k_cu_f5e5e1fe4cuda3std3__48in_placeE,@object
	.size		_ZN34_INTERNAL_f6d08b5f_4_k_cu_f5e5e1fe4cuda3std3__48in_placeE,(_ZN34_INTERNAL_f6d08b5f_4_k_cu_f5e5e1fe4cuda3std6ranges3__45__cpo4sizeE - _ZN34_INTERNAL_f6d08b5f_4_k_cu_f5e5e1fe4cuda3std3__48in_placeE)
_ZN34_INTERNAL_f6d08b5f_4_k_cu_f5e5e1fe4cuda3std3__48in_placeE:
	.zero		1
	.type		_ZN34_INTERNAL_f6d08b5f_4_k_cu_f5e5e1fe4cuda3std6ranges3__45__cpo4sizeE,@object
	.size		_ZN34_INTERNAL_f6d08b5f_4_k_cu_f5e5e1fe4cuda3std6ranges3__45__cpo4sizeE,(_ZN34_INTERNAL_f6d08b5f_4_k_cu_f5e5e1fe6thrust24THRUST_300001_SM_1000_NS12placeholders2_3E - _ZN34_INTERNAL_f6d08b5f_4_k_cu_f5e5e1fe4cuda3std6ranges3__45__cpo4sizeE)
_ZN34_INTERNAL_f6d08b5f_4_k_cu_f5e5e1fe4cuda3std6ranges3__45__cpo4sizeE:
	.zero		1
	.type		_ZN34_INTERNAL_f6d08b5f_4_k_cu_f5e5e1fe6thrust24THRUST_300001_SM_1000_NS12placeholders2_3E,@object
	.size		_ZN34_INTERNAL_f6d08b5f_4_k_cu_f5e5e1fe6thrust24THRUST_300001_SM_1000_NS12placeholders2_3E,(_ZN34_INTERNAL_f6d08b5f_4_k_cu_f5e5e1fe4cuda3std3__45__cpo6cbeginE - _ZN34_INTERNAL_f6d08b5f_4_k_cu_f5e5e1fe6thrust24THRUST_300001_SM_1000_NS12placeholders2_3E)
_ZN34_INTERNAL_f6d08b5f_4_k_cu_f5e5e1fe6thrust24THRUST_300001_SM_1000_NS12placeholders2_3E:
	.zero		1
	.type		_ZN34_INTERNAL_f6d08b5f_4_k_cu_f5e5e1fe4cuda3std3__45__cpo6cbeginE,@object
	.size		_ZN34_INTERNAL_f6d08b5f_4_k_cu_f5e5e1fe4cuda3std3__45__cpo6cbeginE,(_ZN34_INTERNAL_f6d08b5f_4_k_cu_f5e5e1fe4cuda3std6ranges3__45__cpo6cbeginE - _ZN34_INTERNAL_f6d08b5f_4_k_cu_f5e5e1fe4cuda3std3__45__cpo6cbeginE)
_ZN34_INTERNAL_f6d08b5f_4_k_cu_f5e5e1fe4cuda3std3__45__cpo6cbeginE:
	.zero		1
	.type		_ZN34_INTERNAL_f6d08b5f_4_k_cu_f5e5e1fe4cuda3std6ranges3__45__cpo6cbeginE,@object
	.size		_ZN34_INTERNAL_f6d08b5f_4_k_cu_f5e5e1fe4cuda3std6ranges3__45__cpo6cbeginE,(_ZN34_INTERNAL_f6d08b5f_4_k_cu_f5e5e1fe6thrust24THRUST_300001_SM_1000_NS12placeholders2_7E - _ZN34_INTERNAL_f6d08b5f_4_k_cu_f5e5e1fe4cuda3std6ranges3__45__cpo6cbeginE)
_ZN34_INTERNAL_f6d08b5f_4_k_cu_f5e5e1fe4cuda3std6ranges3__45__cpo6cbeginE:
	.zero		1
	.type		_ZN34_INTERNAL_f6d08b5f_4_k_cu_f5e5e1fe6thrust24THRUST_300001_SM_1000_NS12placeholders2_7E,@object
	.size		_ZN34_INTERNAL_f6d08b5f_4_k_cu_f5e5e1fe6thrust24THRUST_300001_SM_1000_NS12placeholders2_7E,(_ZN34_INTERNAL_f6d08b5f_4_k_cu_f5e5e1fe4cuda3std3__45__cpo7crbeginE - _ZN34_INTERNAL_f6d08b5f_4_k_cu_f5e5e1fe6thrust24THRUST_300001_SM_1000_NS12placeholders2_7E)
_ZN34_INTERNAL_f6d08b5f_4_k_cu_f5e5e1fe6thrust24THRUST_300001_SM_1000_NS12placeholders2_7E:
	.zero		1
	.type		_ZN34_INTERNAL_f6d08b5f_4_k_cu_f5e5e1fe4cuda3std3__45__cpo7crbeginE,@object
	.size		_ZN34_INTERNAL_f6d08b5f_4_k_cu_f5e5e1fe4cuda3std3__45__cpo7crbeginE,(_ZN34_INTERNAL_f6d08b5f_4_k_cu_f5e5e1fe4cuda3std6ranges3__45__cpo4nextE - _ZN34_INTERNAL_f6d08b5f_4_k_cu_f5e5e1fe4cuda3std3__45__cpo7crbeginE)
_ZN34_INTERNAL_f6d08b5f_4_k_cu_f5e5e1fe4cuda3std3__45__cpo7crbeginE:
	.zero		1
	.type		_ZN34_INTERNAL_f6d08b5f_4_k_cu_f5e5e1fe4cuda3std6ranges3__45__cpo4nextE,@object
	.size		_ZN34_INTERNAL_f6d08b5f_4_k_cu_f5e5e1fe4cuda3std6ranges3__45__cpo4nextE,(_ZN34_INTERNAL_f6d08b5f_4_k_cu_f5e5e1fe4cuda3std6ranges3__45__cpo4swapE - _ZN34_INTERNAL_f6d08b5f_4_k_cu_f5e5e1fe4cuda3std6ranges3__45__cpo4nextE)
_ZN34_INTERNAL_f6d08b5f_4_k_cu_f5e5e1fe4cuda3std6ranges3__45__cpo4nextE:
	.zero		1
	.type		_ZN34_INTERNAL_f6d08b5f_4_k_cu_f5e5e1fe4cuda3std6ranges3__45__cpo4swapE,@object
	.size		_ZN34_INTERNAL_f6d08b5f_4_k_cu_f5e5e1fe4cuda3std6ranges3__45__cpo4swapE,(_ZN34_INTERNAL_f6d08b5f_4_k_cu_f5e5e1fe6thrust24THRUST_300001_SM_1000_NS8cuda_cub10par_nosyncE - _ZN34_INTERNAL_f6d08b5f_4_k_cu_f5e5e1fe4cuda3std6ranges3__45__cpo4swapE)
_ZN34_INTERNAL_f6d08b5f_4_k_cu_f5e5e1fe4cuda3std6ranges3__45__cpo4swapE:
	.zero		1
	.type		_ZN34_INTERNAL_f6d08b5f_4_k_cu_f5e5e1fe6thrust24THRUST_300001_SM_1000_NS8cuda_cub10par_nosyncE,@object
	.size		_ZN34_INTERNAL_f6d08b5f_4_k_cu_f5e5e1fe6thrust24THRUST_300001_SM_1000_NS8cuda_cub10par_nosyncE,(_ZN34_INTERNAL_f6d08b5f_4_k_cu_f5e5e1fe6thrust24THRUST_300001_SM_1000_NS12placeholders2_9E - _ZN34_INTERNAL_f6d08b5f_4_k_cu_f5e5e1fe6thrust24THRUST_300001_SM_1000_NS8cuda_cub10par_nosyncE)
_ZN34_INTERNAL_f6d08b5f_4_k_cu_f5e5e1fe6thrust24THRUST_300001_SM_1000_NS8cuda_cub10par_nosyncE:
	.zero		1
	.type		_ZN34_INTERNAL_f6d08b5f_4_k_cu_f5e5e1fe6thrust24THRUST_300001_SM_1000_NS12placeholders2_9E,@object
	.size		_ZN34_INTERNAL_f6d08b5f_4_k_cu_f5e5e1fe6thrust24THRUST_300001_SM_1000_NS12placeholders2_9E,(_ZN34_INTERNAL_f6d08b5f_4_k_cu_f5e5e1fe4cuda3std3__436_GLOBAL__N__f6d08b5f_4_k_cu_f5e5e1fe6ignoreE - _ZN34_INTERNAL_f6d08b5f_4_k_cu_f5e5e1fe6thrust24THRUST_300001_SM_1000_NS12placeholders2_9E)
_ZN34_INTERNAL_f6d08b5f_4_k_cu_f5e5e1fe6thrust24THRUST_300001_SM_1000_NS12placeholders2_9E:
	.zero		1
	.type		_ZN34_INTERNAL_f6d08b5f_4_k_cu_f5e5e1fe4cuda3std3__436_GLOBAL__N__f6d08b5f_4_k_cu_f5e5e1fe6ignoreE,@object
	.size		_ZN34_INTERNAL_f6d08b5f_4_k_cu_f5e5e1fe4cuda3std3__436_GLOBAL__N__f6d08b5f_4_k_cu_f5e5e1fe6ignoreE,(_ZN34_INTERNAL_f6d08b5f_4_k_cu_f5e5e1fe4cuda3std6ranges3__45__cpo4dataE - _ZN34_INTERNAL_f6d08b5f_4_k_cu_f5e5e1fe4cuda3std3__436_GLOBAL__N__f6d08b5f_4_k_cu_f5e5e1fe6ignoreE)
_ZN34_INTERNAL_f6d08b5f_4_k_cu_f5e5e1fe4cuda3std3__436_GLOBAL__N__f6d08b5f_4_k_cu_f5e5e1fe6ignoreE:
	.zero		1
	.type		_ZN34_INTERNAL_f6d08b5f_4_k_cu_f5e5e1fe4cuda3std6ranges3__45__cpo4dataE,@object
	.size		_ZN34_INTERNAL_f6d08b5f_4_k_cu_f5e5e1fe4cuda3std6ranges3__45__cpo4dataE,(_ZN34_INTERNAL_f6d08b5f_4_k_cu_f5e5e1fe6thrust24THRUST_300001_SM_1000_NS12placeholders2_1E - _ZN34_INTERNAL_f6d08b5f_4_k_cu_f5e5e1fe4cuda3std6ranges3__45__cpo4dataE)
_ZN34_INTERNAL_f6d08b5f_4_k_cu_f5e5e1fe4cuda3std6ranges3__45__cpo4dataE:
	.zero		1
	.type		_ZN34_INTERNAL_f6d08b5f_4_k_cu_f5e5e1fe6thrust24THRUST_300001_SM_1000_NS12placeholders2_1E,@object
	.size		_ZN34_INTERNAL_f6d08b5f_4_k_cu_f5e5e1fe6thrust24THRUST_300001_SM_1000_NS12placeholders2_1E,(_ZN34_INTERNAL_f6d08b5f_4_k_cu_f5e5e1fe4cuda3std3__45__cpo5beginE - _ZN34_INTERNAL_f6d08b5f_4_k_cu_f5e5e1fe6thrust24THRUST_300001_SM_1000_NS12placeholders2_1E)
_ZN34_INTERNAL_f6d08b5f_4_k_cu_f5e5e1fe6thrust24THRUST_300001_SM_1000_NS12placeholders2_1E:
	.zero		1
	.type		_ZN34_INTERNAL_f6d08b5f_4_k_cu_f5e5e1fe4cuda3std3__45__cpo5beginE,@object
	.size		_ZN34_INTERNAL_f6d08b5f_4_k_cu_f5e5e1fe4cuda3std3__45__cpo5beginE,(_ZN34_INTERNAL_f6d08b5f_4_k_cu_f5e5e1fe4cuda3std6ranges3__45__cpo5beginE - _ZN34_INTERNAL_f6d08b5f_4_k_cu_f5e5e1fe4cuda3std3__45__cpo5beginE)
_ZN34_INTERNAL_f6d08b5f_4_k_cu_f5e5e1fe4cuda3std3__45__cpo5beginE:
	.zero		1
	.type		_ZN34_INTERNAL_f6d08b5f_4_k_cu_f5e5e1fe4cuda3std6ranges3__45__cpo5beginE,@object
	.size		_ZN34_INTERNAL_f6d08b5f_4_k_cu_f5e5e1fe4cuda3std6ranges3__45__cpo5beginE,(_ZN34_INTERNAL_f6d08b5f_4_k_cu_f5e5e1fe6thrust24THRUST_300001_SM_1000_NS12placeholders2_5E - _ZN34_INTERNAL_f6d08b5f_4_k_cu_f5e5e1fe4cuda3std6ranges3__45__cpo5beginE)
_ZN34_INTERNAL_f6d08b5f_4_k_cu_f5e5e1fe4cuda3std6ranges3__45__cpo5beginE:
	.zero		1
	.type		_ZN34_INTERNAL_f6d08b5f_4_k_cu_f5e5e1fe6thrust24THRUST_300001_SM_1000_NS12placeholders2_5E,@object
	.size		_ZN34_INTERNAL_f6d08b5f_4_k_cu_f5e5e1fe6thrust24THRUST_300001_SM_1000_NS12placeholders2_5E,(_ZN34_INTERNAL_f6d08b5f_4_k_cu_f5e5e1fe4cuda3std3__45__cpo6rbeginE - _ZN34_INTERNAL_f6d08b5f_4_k_cu_f5e5e1fe6thrust24THRUST_300001_SM_1000_NS12placeholders2_5E)
_ZN34_INTERNAL_f6d08b5f_4_k_cu_f5e5e1fe6thrust24THRUST_300001_SM_1000_NS12placeholders2_5E:
	.zero		1
	.type		_ZN34_INTERNAL_f6d08b5f_4_k_cu_f5e5e1fe4cuda3std3__45__cpo6rbeginE,@object
	.size		_ZN34_INTERNAL_f6d08b5f_4_k_cu_f5e5e1fe4cuda3std3__45__cpo6rbeginE,(_ZN34_INTERNAL_f6d08b5f_4_k_cu_f5e5e1fe4cuda3std6ranges3__45__cpo7advanceE - _ZN34_INTERNAL_f6d08b5f_4_k_cu_f5e5e1fe4cuda3std3__45__cpo6rbeginE)
_ZN34_INTERNAL_f6d08b5f_4_k_cu_f5e5e1fe4cuda3std3__45__cpo6rbeginE:
	.zero		1
	.type		_ZN34_INTERNAL_f6d08b5f_4_k_cu_f5e5e1fe4cuda3std6ranges3__45__cpo7advanceE,@object
	.size		_ZN34_INTERNAL_f6d08b5f_4_k_cu_f5e5e1fe4cuda3std6ranges3__45__cpo7advanceE,(_ZN34_INTERNAL_f6d08b5f_4_k_cu_f5e5e1fe4cuda3std3__47nulloptE - _ZN34_INTERNAL_f6d08b5f_4_k_cu_f5e5e1fe4cuda3std6ranges3__45__cpo7advanceE)
_ZN34_INTERNAL_f6d08b5f_4_k_cu_f5e5e1fe4cuda3std6ranges3__45__cpo7advanceE:
	.zero		1
	.type		_ZN34_INTERNAL_f6d08b5f_4_k_cu_f5e5e1fe4cuda3std3__47nulloptE,@object
	.size		_ZN34_INTERNAL_f6d08b5f_4_k_cu_f5e5e1fe4cuda3std3__47nulloptE,(_ZN34_INTERNAL_f6d08b5f_4_k_cu_f5e5e1fe4cuda3std6ranges3__45__cpo8distanceE - _ZN34_INTERNAL_f6d08b5f_4_k_cu_f5e5e1fe4cuda3std3__47nulloptE)
_ZN34_INTERNAL_f6d08b5f_4_k_cu_f5e5e1fe4cuda3std3__47nulloptE:
	.zero		1
	.type		_ZN34_INTERNAL_f6d08b5f_4_k_cu_f5e5e1fe4cuda3std6ranges3__45__cpo8distanceE,@object
	.size		_ZN34_INTERNAL_f6d08b5f_4_k_cu_f5e5e1fe4cuda3std6ranges3__45__cpo8distanceE,(_ZN34_INTERNAL_f6d08b5f_4_k_cu_f5e5e1fe6thrust24THRUST_300001_SM_1000_NS12placeholders3_10E - _ZN34_INTERNAL_f6d08b5f_4_k_cu_f5e5e1fe4cuda3std6ranges3__45__cpo8distanceE)
_ZN34_INTERNAL_f6d08b5f_4_k_cu_f5e5e1fe4cuda3std6ranges3__45__cpo8distanceE:
	.zero		1
	.type		_ZN34_INTERNAL_f6d08b5f_4_k_cu_f5e5e1fe6thrust24THRUST_300001_SM_1000_NS12placeholders3_10E,@object
	.size		_ZN34_INTERNAL_f6d08b5f_4_k_cu_f5e5e1fe6thrust24THRUST_300001_SM_1000_NS12placeholders3_10E,(_ZN34_INTERNAL_f6d08b5f_4_k_cu_f5e5e1fe4cuda3std3__419piecewise_constructE - _ZN34_INTERNAL_f6d08b5f_4_k_cu_f5e5e1fe6thrust24THRUST_300001_SM_1000_NS12placeholders3_10E)
_ZN34_INTERNAL_f6d08b5f_4_k_cu_f5e5e1fe6thrust24THRUST_300001_SM_1000_NS12placeholders3_10E:
	.zero		1
	.type		_ZN34_INTERNAL_f6d08b5f_4_k_cu_f5e5e1fe4cuda3std3__419piecewise_constructE,@object
	.size		_ZN34_INTERNAL_f6d08b5f_4_k_cu_f5e5e1fe4cuda3std3__419piecewise_constructE,(_ZN34_INTERNAL_f6d08b5f_4_k_cu_f5e5e1fe4cuda3std6ranges3__45__cpo5cdataE - _ZN34_INTERNAL_f6d08b5f_4_k_cu_f5e5e1fe4cuda3std3__419piecewise_constructE)
_ZN34_INTERNAL_f6d08b5f_4_k_cu_f5e5e1fe4cuda3std3__419piecewise_constructE:
	.zero		1
	.type		_ZN34_INTERNAL_f6d08b5f_4_k_cu_f5e5e1fe4cuda3std6ranges3__45__cpo5cdataE,@object
	.size		_ZN34_INTERNAL_f6d08b5f_4_k_cu_f5e5e1fe4cuda3std6ranges3__45__cpo5cdataE,(_ZN34_INTERNAL_f6d08b5f_4_k_cu_f5e5e1fe6thrust24THRUST_300001_SM_1000_NS12placeholders2_2E - _ZN34_INTERNAL_f6d08b5f_4_k_cu_f5e5e1fe4cuda3std6ranges3__45__cpo5cdataE)
_ZN34_INTERNAL_f6d08b5f_4_k_cu_f5e5e1fe4cuda3std6ranges3__45__cpo5cdataE:
	.zero		1
	.type		_ZN34_INTERNAL_f6d08b5f_4_k_cu_f5e5e1fe6thrust24THRUST_300001_SM_1000_NS12placeholders2_2E,@object
	.size		_ZN34_INTERNAL_f6d08b5f_4_k_cu_f5e5e1fe6thrust24THRUST_300001_SM_1000_NS12placeholders2_2E,(_ZN34_INTERNAL_f6d08b5f_4_k_cu_f5e5e1fe4cuda3std3__45__cpo3endE - _ZN34_INTERNAL_f6d08b5f_4_k_cu_f5e5e1fe6thrust24THRUST_300001_SM_1000_NS12placeholders2_2E)
_ZN34_INTERNAL_f6d08b5f_4_k_cu_f5e5e1fe6thrust24THRUST_300001_SM_1000_NS12placeholders2_2E:
	.zero		1
	.type		_ZN34_INTERNAL_f6d08b5f_4_k_cu_f5e5e1fe4cuda3std3__45__cpo3endE,@object
	.size		_ZN34_INTERNAL_f6d08b5f_4_k_cu_f5e5e1fe4cuda3std3__45__cpo3endE,(_ZN34_INTERNAL_f6d08b5f_4_k_cu_f5e5e1fe4cuda3std6ranges3__45__cpo3endE - _ZN34_INTERNAL_f6d08b5f_4_k_cu_f5e5e1fe4cuda3std3__45__cpo3endE)
_ZN34_INTERNAL_f6d08b5f_4_k_cu_f5e5e1fe4cuda3std3__45__cpo3endE:
	.zero		1
	.type		_ZN34_INTERNAL_f6d08b5f_4_k_cu_f5e5e1fe4cuda3std6ranges3__45__cpo3endE,@object
	.size		_ZN34_INTERNAL_f6d08b5f_4_k_cu_f5e5e1fe4cuda3std6ranges3__45__cpo3endE,(_ZN34_INTERNAL_f6d08b5f_4_k_cu_f5e5e1fe6thrust24THRUST_300001_SM_1000_NS12placeholders2_6E - _ZN34_INTERNAL_f6d08b5f_4_k_cu_f5e5e1fe4cuda3std6ranges3__45__cpo3endE)
_ZN34_INTERNAL_f6d08b5f_4_k_cu_f5e5e1fe4cuda3std6ranges3__45__cpo3endE:
	.zero		1
	.type		_ZN34_INTERNAL_f6d08b5f_4_k_cu_f5e5e1fe6thrust24THRUST_300001_SM_1000_NS12placeholders2_6E,@object
	.size		_ZN34_INTERNAL_f6d08b5f_4_k_cu_f5e5e1fe6thrust24THRUST_300001_SM_1000_NS12placeholders2_6E,(_ZN34_INTERNAL_f6d08b5f_4_k_cu_f5e5e1fe4cuda3std3__45__cpo4rendE - _ZN34_INTERNAL_f6d08b5f_4_k_cu_f5e5e1fe6thrust24THRUST_300001_SM_1000_NS12placeholders2_6E)
_ZN34_INTERNAL_f6d08b5f_4_k_cu_f5e5e1fe6thrust24THRUST_300001_SM_1000_NS12placeholders2_6E:
	.zero		1
	.type		_ZN34_INTERNAL_f6d08b5f_4_k_cu_f5e5e1fe4cuda3std3__45__cpo4rendE,@object
	.size		_ZN34_INTERNAL_f6d08b5f_4_k_cu_f5e5e1fe4cuda3std3__45__cpo4rendE,(_ZN34_INTERNAL_f6d08b5f_4_k_cu_f5e5e1fe4cuda3std6ranges3__45__cpo9iter_swapE - _ZN34_INTERNAL_f6d08b5f_4_k_cu_f5e5e1fe4cuda3std3__45__cpo4rendE)
_ZN34_INTERNAL_f6d08b5f_4_k_cu_f5e5e1fe4cuda3std3__45__cpo4rendE:
	.zero		1
	.type		_ZN34_INTERNAL_f6d08b5f_4_k_cu_f5e5e1fe4cuda3std6ranges3__45__cpo9iter_swapE,@object
	.size		_ZN34_INTERNAL_f6d08b5f_4_k_cu_f5e5e1fe4cuda3std6ranges3__45__cpo9iter_swapE,(_ZN34_INTERNAL_f6d08b5f_4_k_cu_f5e5e1fe4cuda3std3__48unexpectE - _ZN34_INTERNAL_f6d08b5f_4_k_cu_f5e5e1fe4cuda3std6ranges3__45__cpo9iter_swapE)
_ZN34_INTERNAL_f6d08b5f_4_k_cu_f5e5e1fe4cuda3std6ranges3__45__cpo9iter_swapE:
	.zero		1
	.type		_ZN34_INTERNAL_f6d08b5f_4_k_cu_f5e5e1fe4cuda3std3__48unexpectE,@object
	.size		_ZN34_INTERNAL_f6d08b5f_4_k_cu_f5e5e1fe4cuda3std3__48unexpectE,(_ZN34_INTERNAL_f6d08b5f_4_k_cu_f5e5e1fe6thrust24THRUST_300001_SM_1000_NS8cuda_cub3parE - _ZN34_INTERNAL_f6d08b5f_4_k_cu_f5e5e1fe4cuda3std3__48unexpectE)
_ZN34_INTERNAL_f6d08b5f_4_k_cu_f5e5e1fe4cuda3std3__48unexpectE:
	.zero		1
	.type		_ZN34_INTERNAL_f6d08b5f_4_k_cu_f5e5e1fe6thrust24THRUST_300001_SM_1000_NS8cuda_cub3parE,@object
	.size		_ZN34_INTERNAL_f6d08b5f_4_k_cu_f5e5e1fe6thrust24THRUST_300001_SM_1000_NS8cuda_cub3parE,(_ZN34_INTERNAL_f6d08b5f_4_k_cu_f5e5e1fe6thrust24THRUST_300001_SM_1000_NS12placeholders2_4E - _ZN34_INTERNAL_f6d08b5f_4_k_cu_f5e5e1fe6thrust24THRUST_300001_SM_1000_NS8cuda_cub3parE)
_ZN34_INTERNAL_f6d08b5f_4_k_cu_f5e5e1fe6thrust24THRUST_300001_SM_1000_NS8cuda_cub3parE:
	.zero		1
	.type		_ZN34_INTERNAL_f6d08b5f_4_k_cu_f5e5e1fe6thrust24THRUST_300001_SM_1000_NS12placeholders2_4E,@object
	.size		_ZN34_INTERNAL_f6d08b5f_4_k_cu_f5e5e1fe6thrust24THRUST_300001_SM_1000_NS12placeholders2_4E,(_ZN34_INTERNAL_f6d08b5f_4_k_cu_f5e5e1fe4cuda3std3__45__cpo4cendE - _ZN34_INTERNAL_f6d08b5f_4_k_cu_f5e5e1fe6thrust24THRUST_300001_SM_1000_NS12placeholders2_4E)
_ZN34_INTERNAL_f6d08b5f_4_k_cu_f5e5e1fe6thrust24THRUST_300001_SM_1000_NS12placeholders2_4E:
	.zero		1
	.type		_ZN34_INTERNAL_f6d08b5f_4_k_cu_f5e5e1fe4cuda3std3__45__cpo4cendE,@object
	.size		_ZN34_INTERNAL_f6d08b5f_4_k_cu_f5e5e1fe4cuda3std3__45__cpo4cendE,(_ZN34_INTERNAL_f6d08b5f_4_k_cu_f5e5e1fe4cuda3std6ranges3__45__cpo4cendE - _ZN34_INTERNAL_f6d08b5f_4_k_cu_f5e5e1fe4cuda3std3__45__cpo4cendE)
_ZN34_INTERNAL_f6d08b5f_4_k_cu_f5e5e1fe4cuda3std3__45__cpo4cendE:
	.zero		1
	.type		_ZN34_INTERNAL_f6d08b5f_4_k_cu_f5e5e1fe4cuda3std6ranges3__45__cpo4cendE,@object
	.size		_ZN34_INTERNAL_f6d08b5f_4_k_cu_f5e5e1fe4cuda3std6ranges3__45__cpo4cendE,(_ZN34_INTERNAL_f6d08b5f_4_k_cu_f5e5e1fe4cuda3std3__420unreachable_sentinelE - _ZN34_INTERNAL_f6d08b5f_4_k_cu_f5e5e1fe4cuda3std6ranges3__45__cpo4cendE)
_ZN34_INTERNAL_f6d08b5f_4_k_cu_f5e5e1fe4cuda3std6ranges3__45__cpo4cendE:
	.zero		1
	.type		_ZN34_INTERNAL_f6d08b5f_4_k_cu_f5e5e1fe4cuda3std3__420unreachable_sentinelE,@object
	.size		_ZN34_INTERNAL_f6d08b5f_4_k_cu_f5e5e1fe4cuda3std3__420unreachable_sentinelE,(_ZN34_INTERNAL_f6d08b5f_4_k_cu_f5e5e1fe4cuda3std6ranges3__45__cpo5ssizeE - _ZN34_INTERNAL_f6d08b5f_4_k_cu_f5e5e1fe4cuda3std3__420unreachable_sentinelE)
_ZN34_INTERNAL_f6d08b5f_4_k_cu_f5e5e1fe4cuda3std3__420unreachable_sentinelE:
	.zero		1
	.type		_ZN34_INTERNAL_f6d08b5f_4_k_cu_f5e5e1fe4cuda3std6ranges3__45__cpo5ssizeE,@object
	.size		_ZN34_INTERNAL_f6d08b5f_4_k_cu_f5e5e1fe4cuda3std6ranges3__45__cpo5ssizeE,(_ZN34_INTERNAL_f6d08b5f_4_k_cu_f5e5e1fe6thrust24THRUST_300001_SM_1000_NS12placeholders2_8E - _ZN34_INTERNAL_f6d08b5f_4_k_cu_f5e5e1fe4cuda3std6ranges3__45__cpo5ssizeE)
_ZN34_INTERNAL_f6d08b5f_4_k_cu_f5e5e1fe4cuda3std6ranges3__45__cpo5ssizeE:
	.zero		1
	.type		_ZN34_INTERNAL_f6d08b5f_4_k_cu_f5e5e1fe6thrust24THRUST_300001_SM_1000_NS12placeholders2_8E,@object
	.size		_ZN34_INTERNAL_f6d08b5f_4_k_cu_f5e5e1fe6thrust24THRUST_300001_SM_1000_NS12placeholders2_8E,(_ZN34_INTERNAL_f6d08b5f_4_k_cu_f5e5e1fe4cuda3std3__45__cpo5crendE - _ZN34_INTERNAL_f6d08b5f_4_k_cu_f5e5e1fe6thrust24THRUST_300001_SM_1000_NS12placeholders2_8E)
_ZN34_INTERNAL_f6d08b5f_4_k_cu_f5e5e1fe6thrust24THRUST_300001_SM_1000_NS12placeholders2_8E:
	.zero		1
	.type		_ZN34_INTERNAL_f6d08b5f_4_k_cu_f5e5e1fe4cuda3std3__45__cpo5crendE,@object
	.size		_ZN34_INTERNAL_f6d08b5f_4_k_cu_f5e5e1fe4cuda3std3__45__cpo5crendE,(_ZN34_INTERNAL_f6d08b5f_4_k_cu_f5e5e1fe4cuda3std6ranges3__45__cpo4prevE - _ZN34_INTERNAL_f6d08b5f_4_k_cu_f5e5e1fe4cuda3std3__45__cpo5crendE)
_ZN34_INTERNAL_f6d08b5f_4_k_cu_f5e5e1fe4cuda3std3__45__cpo5crendE:
	.zero		1
	.type		_ZN34_INTERNAL_f6d08b5f_4_k_cu_f5e5e1fe4cuda3std6ranges3__45__cpo4prevE,@object
	.size		_ZN34_INTERNAL_f6d08b5f_4_k_cu_f5e5e1fe4cuda3std6ranges3__45__cpo4prevE,(_ZN34_INTERNAL_f6d08b5f_4_k_cu_f5e5e1fe4cuda3std6ranges3__45__cpo9iter_moveE - _ZN34_INTERNAL_f6d08b5f_4_k_cu_f5e5e1fe4cuda3std6ranges3__45__cpo4prevE)
_ZN34_INTERNAL_f6d08b5f_4_k_cu_f5e5e1fe4cuda3std6ranges3__45__cpo4prevE:
	.zero		1
	.type		_ZN34_INTERNAL_f6d08b5f_4_k_cu_f5e5e1fe4cuda3std6ranges3__45__cpo9iter_moveE,@object
	.size		_ZN34_INTERNAL_f6d08b5f_4_k_cu_f5e5e1fe4cuda3std6ranges3__45__cpo9iter_moveE,(_ZN34_INTERNAL_f6d08b5f_4_k_cu_f5e5e1fe6thrust24THRUST_300001_SM_1000_NS6system6detail10sequential3seqE - _ZN34_INTERNAL_f6d08b5f_4_k_cu_f5e5e1fe4cuda3std6ranges3__45__cpo9iter_moveE)
_ZN34_INTERNAL_f6d08b5f_4_k_cu_f5e5e1fe4cuda3std6ranges3__45__cpo9iter_moveE:
	.zero		1
	.type		_ZN34_INTERNAL_f6d08b5f_4_k_cu_f5e5e1fe6thrust24THRUST_300001_SM_1000_NS6system6detail10sequential3seqE,@object
	.size		_ZN34_INTERNAL_f6d08b5f_4_k_cu_f5e5e1fe6thrust24THRUST_300001_SM_1000_NS6system6detail10sequential3seqE,(.L_31 - _ZN34_INTERNAL_f6d08b5f_4_k_cu_f5e5e1fe6thrust24THRUST_300001_SM_1000_NS6system6detail10sequential3seqE)
_ZN34_INTERNAL_f6d08b5f_4_k_cu_f5e5e1fe6thrust24THRUST_300001_SM_1000_NS6system6detail10sequential3seqE:
	.zero		1
.L_31:


//--------------------- .nv.constant0._ZN3cub18CUB_300001_SM_10006detail8for_each13static_kernelINS2_12policy_hub_t12policy_500_tEmN6thrust24THRUST_300001_SM_1000_NS8cuda_cub20__uninitialized_fill7functorINS7_10device_ptrIfEEfEEEEvT0_T1_ --------------------------
	.section	.nv.constant0._ZN3cub18CUB_300001_SM_10006detail8for_each13static_kernelINS2_12policy_hub_t12policy_500_tEmN6thrust24THRUST_300001_SM_1000_NS8cuda_cub20__uninitialized_fill7functorINS7_10device_ptrIfEEfEEEEvT0_T1_,"a",@progbits
	.sectionflags	@""
	.align	4
.nv.constant0._ZN3cub18CUB_300001_SM_10006detail8for_each13static_kernelINS2_12policy_hub_t12policy_500_tEmN6thrust24THRUST_300001_SM_1000_NS8cuda_cub20__uninitialized_fill7functorINS7_10device_ptrIfEEfEEEEvT0_T1_:
	.zero		920


//--------------------- .nv.constant0._ZN3cub18CUB_300001_SM_10006detail11EmptyKernelIvEEvv --------------------------
	.section	.nv.constant0._ZN3cub18CUB_300001_SM_10006detail11EmptyKernelIvEEvv,"a",@progbits
	.sectionflags	@""
	.align	4
.nv.constant0._ZN3cub18CUB_300001_SM_10006detail11EmptyKernelIvEEvv:
	.zero		896


//--------------------- .nv.constant0._Z10multKernelPfS_S_i --------------------------
	.section	.nv.constant0._Z10multKernelPfS_S_i,"a",@progbits
	.sectionflags	@""
	.align	4
.nv.constant0._Z10multKernelPfS_S_i:
	.zero		924


//--------------------- SYMBOLS --------------------------

	.type		.nv.reservedSmem.offset0,@object
	.size		.nv.reservedSmem.offset0,0x4
